	.headerflags	@"EF_CUDA_TEXMODE_UNIFIED EF_CUDA_64BIT_ADDRESS EF_CUDA_SM86 EF_CUDA_VIRTUAL_SM(EF_CUDA_SM86)"
	.elftype	@"ET_EXEC"


//--------------------- .nv.info                  --------------------------
	.section	.nv.info,"",@"SHT_CUDA_INFO"
	.align	4


	//----- nvinfo : EIATTR_REGCOUNT
	.align		4
        /*0000*/ 	.byte	0x04, 0x2f
        /*0002*/ 	.short	(.L_1 - .L_0)
	.align		4
.L_0:
        /*0004*/ 	.word	index@(triton_mm)
        /*0008*/ 	.word	0x00000080


	//----- nvinfo : EIATTR_MAX_STACK_SIZE
	.align		4
.L_1:
        /*000c*/ 	.byte	0x04, 0x23
        /*000e*/ 	.short	(.L_3 - .L_2)
	.align		4
.L_2:
        /*0010*/ 	.word	index@(triton_mm)
        /*0014*/ 	.word	0x00000000


	//----- nvinfo : EIATTR_MIN_STACK_SIZE
	.align		4
.L_3:
        /*0018*/ 	.byte	0x04, 0x12
        /*001a*/ 	.short	(.L_5 - .L_4)
	.align		4
.L_4:
        /*001c*/ 	.word	index@(triton_mm)
        /*0020*/ 	.word	0x00000000


	//----- nvinfo : EIATTR_FRAME_SIZE
	.align		4
.L_5:
        /*0024*/ 	.byte	0x04, 0x11
        /*0026*/ 	.short	(.L_7 - .L_6)
	.align		4
.L_6:
        /*0028*/ 	.word	index@(triton_mm)
        /*002c*/ 	.word	0x00000000
.L_7:


//--------------------- .nv.info.triton_mm        --------------------------
	.section	.nv.info.triton_mm,"",@"SHT_CUDA_INFO"
	.align	4


	//----- nvinfo : EIATTR_CUDA_API_VERSION
	.align		4
        /*0000*/ 	.byte	0x04, 0x37
        /*0002*/ 	.short	(.L_9 - .L_8)
.L_8:
        /*0004*/ 	.word	0x0000007b


	//----- nvinfo : EIATTR_SW2861232_WAR
	.align		4
.L_9:
        /*0008*/ 	.byte	0x01, 0x35
	.zero		2


	//----- nvinfo : EIATTR_PARAM_CBANK
	.align		4
        /*000c*/ 	.byte	0x04, 0x0a
        /*000e*/ 	.short	(.L_11 - .L_10)
	.align		4
.L_10:
        /*0010*/ 	.word	index@(.nv.constant0.triton_mm)
        /*0014*/ 	.short	0x0160
        /*0016*/ 	.short	0x001c


	//----- nvinfo : EIATTR_CBANK_PARAM_SIZE
	.align		4
.L_11:
        /*0018*/ 	.byte	0x03, 0x19
        /*001a*/ 	.short	0x001c


	//----- nvinfo : EIATTR_KPARAM_INFO
	.align		4
        /*001c*/ 	.byte	0x04, 0x17
        /*001e*/ 	.short	(.L_13 - .L_12)
.L_12:
        /*0020*/ 	.word	0x00000000
        /*0024*/ 	.short	0x0003
        /*0026*/ 	.short	0x0018
        /*0028*/ 	.byte	0x00, 0xf0, 0x11, 0x00


	//----- nvinfo : EIATTR_KPARAM_INFO
	.align		4
.L_13:
        /*002c*/ 	.byte	0x04, 0x17
        /*002e*/ 	.short	(.L_15 - .L_14)
.L_14:
        /*0030*/ 	.word	0x00000000
        /*0034*/ 	.short	0x0002
        /*0036*/ 	.short	0x0010
        /*0038*/ 	.byte	0x00, 0xf0, 0x21, 0x00


	//----- nvinfo : EIATTR_KPARAM_INFO
	.align		4
.L_15:
        /*003c*/ 	.byte	0x04, 0x17
        /*003e*/ 	.short	(.L_17 - .L_16)
.L_16:
        /*0040*/ 	.word	0x00000000
        /*0044*/ 	.short	0x0001
        /*0046*/ 	.short	0x0008
        /*0048*/ 	.byte	0x00, 0xf0, 0x21, 0x00


	//----- nvinfo : EIATTR_KPARAM_INFO
	.align		4
.L_17:
        /*004c*/ 	.byte	0x04, 0x17
        /*004e*/ 	.short	(.L_19 - .L_18)
.L_18:
        /*0050*/ 	.word	0x00000000
        /*0054*/ 	.short	0x0000
        /*0056*/ 	.short	0x0000
        /*0058*/ 	.byte	0x00, 0xf0, 0x21, 0x00


	//----- nvinfo : EIATTR_MAXREG_COUNT
	.align		4
.L_19:
        /*005c*/ 	.byte	0x03, 0x1b
        /*005e*/ 	.short	0x00ff


	//----- nvinfo : EIATTR_EXIT_INSTR_OFFSETS
	.align		4
        /*0060*/ 	.byte	0x04, 0x1c
        /*0062*/ 	.short	(.L_21 - .L_20)


	//   ....[0]....
.L_20:
        /*0064*/ 	.word	0x00000030


	//   ....[1]....
        /*0068*/ 	.word	0x00005b80


	//   ....[2]....
        /*006c*/ 	.word	0x00005bd0


	//----- nvinfo : EIATTR_MAX_THREADS
	.align		4
.L_21:
        /*0070*/ 	.byte	0x04, 0x05
        /*0072*/ 	.short	(.L_23 - .L_22)
.L_22:
        /*0074*/ 	.word	0x00000100
        /*0078*/ 	.word	0x00000001
        /*007c*/ 	.word	0x00000001
.L_23:


//--------------------- .nv.rel.action            --------------------------
	.section	.nv.rel.action,"",@"SHT_CUDA_RELOCINFO"
	.align	8
	.sectionentsize	8
        /*0000*/ 	.byte	0x73, 0x00, 0x00, 0x00, 0x00, 0x00, 0x00, 0x00, 0x00, 0x00, 0x00, 0x11, 0x25, 0x00, 0x05, 0x36


//--------------------- .nv.constant0.triton_mm   --------------------------
	.section	.nv.constant0.triton_mm,"a",@progbits
	.align	4
.nv.constant0.triton_mm:
	.zero		380


//--------------------- .text.triton_mm           --------------------------
	.section	.text.triton_mm,"ax",@progbits
	.sectionflags	@"SHF_BARRIERS=1"
	.sectioninfo	@"SHI_REGISTERS=128"
	.align	128
        .global         triton_mm
        .type           triton_mm,@function
        .size           triton_mm,(.L_x_3 - triton_mm)
        .other          triton_mm,@"STO_CUDA_ENTRY STV_DEFAULT"
triton_mm:
.text.triton_mm:
[----:B------:R-:W-:-:S02]  /*0000*/  MOV R1, c[0x0][0x28] ;  /* 0x00000a0000017a02 */ /* 0x000fc40000000f00 */
[----:B------:R-:W-:-:S04]  /*0010*/  MOV R0, c[0x0][0x178] ;  /* 0x00005e0000007a02 */ /* 0x000fc80000000f00 */
[----:B------:R-:W-:-:S13]  /*0020*/  LOP3.LUT P0, RZ, R0, 0x1ffffff, RZ, 0xc0, !PT ;  /* 0x01ffffff00ff7812 */ /* 0x000fda000780c0ff */
[----:B------:R-:W-:Y:S05]  /*0030*/  @!P0 EXIT ;  /* 0x000000000000894d */ /* 0x000fea0003800000 */
[----:B------:R-:W1:Y:S01]  /*0040*/  S2R R9, SR_CTAID.X ;  /* 0x0000000000097919 */ /* 0x000e620000002500 */
[----:B------:R-:W-:Y:S01]  /*0050*/  IADD3 R0, R0, 0x7f, RZ ;  /* 0x0000007f00007810 */ /* 0x000fe20007ffe0ff */
[----:B------:R-:W-:Y:S01]  /*0060*/  ULDC.64 UR10, c[0x0][0x118] ;  /* 0x00004600000a7ab9 */ /* 0x000fe20000000a00 */
[----:B------:R-:W-:Y:S01]  /*0070*/  IABS R15, c[0x0][0x178] ;  /* 0x00005e00000f7a13 */ /* 0x000fe20000000000 */
[----:B------:R-:W2:Y:S01]  /*0080*/  S2R R16, SR_TID.X ;  /* 0x0000000000107919 */ /* 0x000ea20000002100 */
[----:B------:R-:W-:Y:S01]  /*0090*/  SHF.R.S32.HI R3, RZ, 0x1f, R0 ;  /* 0x0000001fff037819 */ /* 0x000fe20000011400 */
[----:B------:R-:W-:Y:S01]  /*00a0*/  CS2R R28, SRZ ;  /* 0x00000000001c7805 */ /* 0x000fe2000001ff00 */
[----:B------:R-:W-:Y:S01]  /*00b0*/  MOV R23, 0x4 ;  /* 0x0000000400177802 */ /* 0x000fe20000000f00 */
[----:B------:R-:W-:Y:S01]  /*00c0*/  CS2R R30, SRZ ;  /* 0x00000000001e7805 */ /* 0x000fe2000001ff00 */
[----:B------:R-:W-:Y:S01]  /*00d0*/  LEA.HI R3, R3, R0, RZ, 0x7 ;  /* 0x0000000003037211 */ /* 0x000fe200078f38ff */
[----:B------:R-:W-:Y:S01]  /*00e0*/  CS2R R44, SRZ ;  /* 0x00000000002c7805 */ /* 0x000fe2000001ff00 */
[----:B------:R-:W-:Y:S01]  /*00f0*/  MOV R78, 0xffffffe0 ;  /* 0xffffffe0004e7802 */ /* 0x000fe20000000f00 */
[----:B------:R-:W-:Y:S01]  /*0100*/  CS2R R46, SRZ ;  /* 0x00000000002e7805 */ /* 0x000fe2000001ff00 */
        /* <DEDUP_REMOVED lines=8> */
[----:B------:R-:W-:-:S02]  /*0190*/  UMOV UR4, URZ ;  /* 0x0000003f00047c82 */ /* 0x000fc40008000000 */
[----:B------:R-:W-:Y:S01]  /*01a0*/  UMOV UR6, URZ ;  /* 0x0000003f00067c82 */ /* 0x000fe20008000000 */
[----:B-1----:R-:W-:Y:S01]  /*01b0*/  SHF.R.S32.HI R2, RZ, 0x1f, R9 ;  /* 0x0000001fff027819 */ /* 0x002fe20000011409 */
[----:B------:R-:W-:Y:S01]  /*01c0*/  UMOV UR7, URZ ;  /* 0x0000003f00077c82 */ /* 0x000fe20008000000 */
[----:B------:R-:W-:Y:S01]  /*01d0*/  ISETP.GE.AND P1, PT, R9, RZ, PT ;  /* 0x000000ff0900720c */ /* 0x000fe20003f26270 */
[----:B------:R-:W-:Y:S01]  /*01e0*/  UMOV UR8, 0xc000 ;  /* 0x0000c00000087882 */ /* 0x000fe20000000000 */
[----:B------:R-:W-:Y:S01]  /*01f0*/  LEA.HI R4, R2, R9, RZ, 0x4 ;  /* 0x0000000902047211 */ /* 0x000fe200078f20ff */
[----:B------:R-:W-:Y:S01]  /*0200*/  UMOV UR5, URZ ;  /* 0x0000003f00057c82 */ /* 0x000fe20008000000 */
[----:B--2---:R-:W-:Y:S02]  /*0210*/  SHF.L.U32 R77, R16, 0x2, RZ ;  /* 0x00000002104d7819 */ /* 0x004fe400000006ff */
[----:B------:R-:W-:Y:S02]  /*0220*/  SHF.R.S32.HI R2, RZ, 0x4, R4 ;  /* 0x00000004ff027819 */ /* 0x000fe40000011404 */
[----:B------:R-:W-:-:S02]  /*0230*/  LOP3.LUT R4, R4, 0xfffffff0, RZ, 0xc0, !PT ;  /* 0xfffffff004047812 */ /* 0x000fc400078ec0ff */
[----:B------:R-:W-:Y:S02]  /*0240*/  SHF.L.U32 R0, R2, 0x3, RZ ;  /* 0x0000000302007819 */ /* 0x000fe400000006ff */
[----:B------:R-:W-:Y:S02]  /*0250*/  IADD3 R4, -R4, R9, RZ ;  /* 0x0000000904047210 */ /* 0x000fe40007ffe1ff */
[----:B------:R-:W-:Y:S02]  /*0260*/  LEA.HI.SX32 R3, R3, -R0, 0x19 ;  /* 0x8000000003037211 */ /* 0x000fe400078fcaff */
[----:B------:R-:W-:Y:S02]  /*0270*/  SHF.L.U32 R76, R16, 0x3, RZ ;  /* 0x00000003104c7819 */ /* 0x000fe400000006ff */
[----:B------:R-:W-:Y:S02]  /*0280*/  IMNMX R5, R3, 0x8, PT ;  /* 0x0000000803057817 */ /* 0x000fe40003800200 */
[----:B------:R-:W-:-:S02]  /*0290*/  LOP3.LUT R76, R76, 0x1f80, RZ, 0xc0, !PT ;  /* 0x00001f804c4c7812 */ /* 0x000fc400078ec0ff */
[-C--:B------:R-:W-:Y:S02]  /*02a0*/  IABS R11, R5.reuse ;  /* 0x00000005000b7213 */ /* 0x080fe40000000000 */
[----:B------:R-:W-:Y:S02]  /*02b0*/  IABS R10, R5 ;  /* 0x00000005000a7213 */ /* 0x000fe40000000000 */
[----:B------:R-:W1:Y:S02]  /*02c0*/  I2F.RP R6, R11 ;  /* 0x0000000b00067306 */ /* 0x000e640000209400 */
[----:B------:R-:W-:-:S06]  /*02d0*/  IADD3 R13, RZ, -R10, RZ ;  /* 0x8000000aff0d7210 */ /* 0x000fcc0007ffe0ff */
[----:B-1----:R-:W1:Y:S02]  /*02e0*/  MUFU.RCP R6, R6 ;  /* 0x0000000600067308 */ /* 0x002e640000001000 */
[----:B-1----:R-:W-:-:S06]  /*02f0*/  IADD3 R2, R6, 0xffffffe, RZ ;  /* 0x0ffffffe06027810 */ /* 0x002fcc0007ffe0ff */
[----:B------:R-:W1:Y:S08]  /*0300*/  I2F.RP R6, R15 ;  /* 0x0000000f00067306 */ /* 0x000e700000209400 */
[----:B------:R2:W3:Y:S08]  /*0310*/  F2I.FTZ.U32.TRUNC.NTZ R3, R2 ;  /* 0x0000000200037305 */ /* 0x0004f0000021f000 */
[----:B-1----:R-:W1:Y:S01]  /*0320*/  MUFU.RCP R6, R6 ;  /* 0x0000000600067308 */ /* 0x002e620000001000 */
[----:B--2---:R-:W-:-:S02]  /*0330*/  MOV R2, RZ ;  /* 0x000000ff00027202 */ /* 0x004fc40000000f00 */
[----:B---3--:R-:W-:-:S05]  /*0340*/  IADD3 R8, RZ, -R3, RZ ;  /* 0x80000003ff087210 */ /* 0x008fca0007ffe0ff */
[----:B------:R-:W-:Y:S01]  /*0350*/  IMAD R7, R8, R11, RZ ;  /* 0x0000000b08077224 */ /* 0x000fe200078e02ff */
[----:B------:R-:W-:-:S03]  /*0360*/  IABS R8, R9 ;  /* 0x0000000900087213 */ /* 0x000fc60000000000 */
[----:B------:R-:W-:Y:S01]  /*0370*/  IMAD.HI.U32 R7, R3, R7, R2 ;  /* 0x0000000703077227 */ /* 0x000fe200078e0002 */
[----:B------:R-:W-:Y:S02]  /*0380*/  MOV R3, R8 ;  /* 0x0000000800037202 */ /* 0x000fe40000000f00 */
[----:B------:R-:W-:Y:S02]  /*0390*/  IABS R8, R4 ;  /* 0x0000000400087213 */ /* 0x000fe40000000000 */
[----:B------:R-:W-:Y:S01]  /*03a0*/  LOP3.LUT R4, R4, R5, RZ, 0x3c, !PT ;  /* 0x0000000504047212 */ /* 0x000fe200078e3cff */
[----:B------:R-:W-:-:S03]  /*03b0*/  IMAD.HI.U32 R2, R7, R3, RZ ;  /* 0x0000000307027227 */ /* 0x000fc600078e00ff */
[----:B------:R-:W-:Y:S01]  /*03c0*/  ISETP.GE.AND P3, PT, R4, RZ, PT ;  /* 0x000000ff0400720c */ /* 0x000fe20003f66270 */
[----:B------:R-:W-:Y:S01]  /*03d0*/  IMAD R2, R2, R13, R3 ;  /* 0x0000000d02027224 */ /* 0x000fe200078e0203 */
[----:B-1----:R-:W-:Y:S01]  /*03e0*/  IADD3 R3, R6, 0xffffffe, RZ ;  /* 0x0ffffffe06037810 */ /* 0x002fe20007ffe0ff */
[----:B------:R-:W-:Y:S01]  /*03f0*/  IMAD.HI.U32 R6, R7, R8, RZ ;  /* 0x0000000807067227 */ /* 0x000fe200078e00ff */
[----:B------:R-:W-:Y:S02]  /*0400*/  LOP3.LUT R7, RZ, R5, RZ, 0x33, !PT ;  /* 0x00000005ff077212 */ /* 0x000fe400078e33ff */
[C---:B------:R-:W-:Y:S01]  /*0410*/  ISETP.GT.U32.AND P0, PT, R11.reuse, R2, PT ;  /* 0x000000020b00720c */ /* 0x040fe20003f04070 */
[----:B------:R-:W-:Y:S01]  /*0420*/  IMAD R8, R6, R13, R8 ;  /* 0x0000000d06087224 */ /* 0x000fe200078e0208 */
[----:B------:R-:W1:Y:S04]  /*0430*/  F2I.FTZ.U32.TRUNC.NTZ R3, R3 ;  /* 0x0000000300037305 */ /* 0x000e68000021f000 */
[----:B------:R-:W-:-:S07]  /*0440*/  ISETP.GT.U32.AND P2, PT, R11, R8, PT ;  /* 0x000000080b00720c */ /* 0x000fce0003f44070 */
[----:B------:R-:W-:-:S04]  /*0450*/  @!P0 IADD3 R2, R2, -R11, RZ ;  /* 0x8000000b02028210 */ /* 0x000fc80007ffe0ff */
[----:B------:R-:W-:Y:S02]  /*0460*/  ISETP.GT.U32.AND P0, PT, R11, R2, PT ;  /* 0x000000020b00720c */ /* 0x000fe40003f04070 */
[----:B-1----:R-:W-:Y:S02]  /*0470*/  IADD3 R10, RZ, -R3, RZ ;  /* 0x80000003ff0a7210 */ /* 0x002fe40007ffe0ff */
[----:B------:R-:W-:Y:S02]  /*0480*/  @!P2 IADD3 R8, R8, -R11, RZ ;  /* 0x8000000b0808a210 */ /* 0x000fe40007ffe0ff */
[----:B------:R-:W-:-:S07]  /*0490*/  @!P2 IADD3 R6, R6, 0x1, RZ ;  /* 0x000000010606a810 */ /* 0x000fce0007ffe0ff */
[-C--:B------:R-:W-:Y:S02]  /*04a0*/  @!P0 IADD3 R2, R2, -R11.reuse, RZ ;  /* 0x8000000b02028210 */ /* 0x080fe40007ffe0ff */
[----:B------:R-:W-:Y:S02]  /*04b0*/  ISETP.NE.AND P0, PT, R5, RZ, PT ;  /* 0x000000ff0500720c */ /* 0x000fe40003f05270 */
[----:B------:R-:W-:Y:S02]  /*04c0*/  @!P1 IADD3 R2, -R2, RZ, RZ ;  /* 0x000000ff02029210 */ /* 0x000fe40007ffe1ff */
[----:B------:R-:W-:Y:S02]  /*04d0*/  ISETP.GE.U32.AND P1, PT, R8, R11, PT ;  /* 0x0000000b0800720c */ /* 0x000fe40003f26070 */
[----:B------:R-:W-:Y:S02]  /*04e0*/  SEL R9, R7, R2, !P0 ;  /* 0x0000000207097207 */ /* 0x000fe40004000000 */
[----:B------:R-:W-:-:S02]  /*04f0*/  SHF.R.U32.HI R2, RZ, 0x3, R16 ;  /* 0x00000003ff027819 */ /* 0x000fc40000011610 */
[----:B------:R-:W-:Y:S01]  /*0500*/  IADD3 R0, R0, R9, RZ ;  /* 0x0000000900007210 */ /* 0x000fe20007ffe0ff */
[----:B------:R-:W-:Y:S01]  /*0510*/  IMAD R9, R10, R15, RZ ;  /* 0x0000000f0a097224 */ /* 0x000fe200078e02ff */
[----:B------:R-:W-:Y:S02]  /*0520*/  SGXT.U32 R5, R2, 0x5 ;  /* 0x000000050205781a */ /* 0x000fe40000000000 */
[----:B------:R-:W-:Y:S02]  /*0530*/  SHF.L.U32 R0, R0, 0x7, RZ ;  /* 0x0000000700007819 */ /* 0x000fe400000006ff */
[----:B------:R-:W-:Y:S02]  /*0540*/  MOV R2, RZ ;  /* 0x000000ff00027202 */ /* 0x000fe40000000f00 */
[C---:B------:R-:W-:Y:S02]  /*0550*/  LOP3.LUT R18, R0.reuse, R5, RZ, 0xfc, !PT ;  /* 0x0000000500127212 */ /* 0x040fe400078efcff */
[----:B------:R-:W-:Y:S01]  /*0560*/  LOP3.LUT R19, R0, 0x20, R5, 0xfe, !PT ;  /* 0x0000002000137812 */ /* 0x000fe200078efe05 */
[----:B------:R-:W-:Y:S01]  /*0570*/  IMAD.HI.U32 R2, R3, R9, R2 ;  /* 0x0000000903027227 */ /* 0x000fe200078e0002 */
[----:B------:R-:W-:-:S02]  /*0580*/  IABS R9, R18 ;  /* 0x0000001200097213 */ /* 0x000fc40000000000 */
[----:B------:R-:W-:Y:S02]  /*0590*/  IABS R11, R19 ;  /* 0x00000013000b7213 */ /* 0x000fe40000000000 */
[--C-:B------:R-:W-:Y:S01]  /*05a0*/  LOP3.LUT R20, R0, 0x40, R5.reuse, 0xfe, !PT ;  /* 0x0000004000147812 */ /* 0x100fe200078efe05 */
[----:B------:R-:W-:Y:S01]  /*05b0*/  IMAD.HI.U32 R3, R2, R9, RZ ;  /* 0x0000000902037227 */ /* 0x000fe200078e00ff */
[----:B------:R-:W-:Y:S02]  /*05c0*/  LOP3.LUT R21, R0, 0x60, R5, 0xfe, !PT ;  /* 0x0000006000157812 */ /* 0x000fe400078efe05 */
[----:B------:R-:W-:Y:S01]  /*05d0*/  IABS R13, R20 ;  /* 0x00000014000d7213 */ /* 0x000fe20000000000 */
[C---:B------:R-:W-:Y:S01]  /*05e0*/  IMAD.HI.U32 R4, R2.reuse, R11, RZ ;  /* 0x0000000b02047227 */ /* 0x040fe200078e00ff */
[----:B------:R-:W-:Y:S02]  /*05f0*/  IABS R17, R21 ;  /* 0x0000001500117213 */ /* 0x000fe40000000000 */
[----:B------:R-:W-:Y:S01]  /*0600*/  IADD3 R10, -R3, RZ, RZ ;  /* 0x000000ff030a7210 */ /* 0x000fe20007ffe1ff */
[----:B------:R-:W-:Y:S01]  /*0610*/  IMAD.HI.U32 R8, R2, R13, RZ ;  /* 0x0000000d02087227 */ /* 0x000fe200078e00ff */
[----:B------:R-:W-:-:S02]  /*0620*/  IADD3 R12, -R4, RZ, RZ ;  /* 0x000000ff040c7210 */ /* 0x000fc40007ffe1ff */
[----:B------:R-:W-:Y:S01]  /*0630*/  @P1 IADD3 R6, R6, 0x1, RZ ;  /* 0x0000000106061810 */ /* 0x000fe20007ffe0ff */
[----:B------:R-:W-:Y:S01]  /*0640*/  IMAD.HI.U32 R2, R2, R17, RZ ;  /* 0x0000001102027227 */ /* 0x000fe200078e00ff */
[----:B------:R-:W-:Y:S02]  /*0650*/  IADD3 R14, -R8, RZ, RZ ;  /* 0x000000ff080e7210 */ /* 0x000fe40007ffe1ff */
[----:B------:R-:W-:Y:S01]  /*0660*/  @!P3 IADD3 R6, -R6, RZ, RZ ;  /* 0x000000ff0606b210 */ /* 0x000fe20007ffe1ff */
[C---:B------:R-:W-:Y:S01]  /*0670*/  IMAD R4, R15.reuse, R10, R9 ;  /* 0x0000000a0f047224 */ /* 0x040fe200078e0209 */
[----:B------:R-:W-:Y:S01]  /*0680*/  IADD3 R2, -R2, RZ, RZ ;  /* 0x000000ff02027210 */ /* 0x000fe20007ffe1ff */
[C---:B------:R-:W-:Y:S01]  /*0690*/  IMAD R8, R15.reuse, R12, R11 ;  /* 0x0000000c0f087224 */ /* 0x040fe200078e020b */
[----:B------:R-:W-:Y:S01]  /*06a0*/  SHF.R.U32.HI R3, RZ, 0x4, R16 ;  /* 0x00000004ff037819 */ /* 0x000fe20000011610 */
[C---:B------:R-:W-:Y:S01]  /*06b0*/  IMAD R9, R15.reuse, R14, R13 ;  /* 0x0000000e0f097224 */ /* 0x040fe200078e020d */
[C---:B------:R-:W-:Y:S01]  /*06c0*/  ISETP.GT.U32.AND P1, PT, R15.reuse, R4, PT ;  /* 0x000000040f00720c */ /* 0x040fe20003f24070 */
[C---:B------:R-:W-:Y:S01]  /*06d0*/  IMAD R10, R15.reuse, R2, R17 ;  /* 0x000000020f0a7224 */ /* 0x040fe200078e0211 */
[----:B------:R-:W-:-:S02]  /*06e0*/  ISETP.GT.U32.AND P2, PT, R15, R8, PT ;  /* 0x000000080f00720c */ /* 0x000fc40003f44070 */
[C---:B------:R-:W-:Y:S02]  /*06f0*/  ISETP.GT.U32.AND P3, PT, R15.reuse, R9, PT ;  /* 0x000000090f00720c */ /* 0x040fe40003f64070 */
[----:B------:R-:W-:Y:S02]  /*0700*/  ISETP.GT.U32.AND P4, PT, R15, R10, PT ;  /* 0x0000000a0f00720c */ /* 0x000fe40003f84070 */
[----:B------:R-:W-:Y:S02]  /*0710*/  SGXT.U32 R3, R3, 0x4 ;  /* 0x000000040303781a */ /* 0x000fe40000000000 */
[----:B------:R-:W-:Y:S02]  /*0720*/  SEL R6, R7, R6, !P0 ;  /* 0x0000000607067207 */ /* 0x000fe40004000000 */
[----:B------:R-:W-:Y:S02]  /*0730*/  LOP3.LUT R2, R0, R3, RZ, 0xfc, !PT ;  /* 0x0000000300027212 */ /* 0x000fe400078efcff */
[----:B------:R-:W-:-:S02]  /*0740*/  @!P1 IADD3 R4, R4, -R15, RZ ;  /* 0x8000000f04049210 */ /* 0x000fc40007ffe0ff */
[-C--:B------:R-:W-:Y:S02]  /*0750*/  @!P2 IADD3 R8, R8, -R15.reuse, RZ ;  /* 0x8000000f0808a210 */ /* 0x080fe40007ffe0ff */
[----:B------:R-:W-:Y:S02]  /*0760*/  ISETP.GT.U32.AND P6, PT, R15, R4, PT ;  /* 0x000000040f00720c */ /* 0x000fe40003fc4070 */
[-C--:B------:R-:W-:Y:S02]  /*0770*/  @!P3 IADD3 R9, R9, -R15.reuse, RZ ;  /* 0x8000000f0909b210 */ /* 0x080fe40007ffe0ff */
[----:B------:R-:W-:Y:S02]  /*0780*/  @!P4 IADD3 R10, R10, -R15, RZ ;  /* 0x8000000f0a0ac210 */ /* 0x000fe40007ffe0ff */
[----:B------:R-:W-:Y:S02]  /*0790*/  SHF.R.S32.HI R0, RZ, 0x19, R6 ;  /* 0x00000019ff007819 */ /* 0x000fe40000011406 */
[----:B------:R-:W-:-:S02]  /*07a0*/  SHF.L.U32 R3, R6, 0x6, RZ ;  /* 0x0000000606037819 */ /* 0x000fc400000006ff */
[C---:B------:R-:W-:Y:S02]  /*07b0*/  ISETP.GT.U32.AND P1, PT, R15.reuse, R8, PT ;  /* 0x000000080f00720c */ /* 0x040fe40003f24070 */
[C---:B------:R-:W-:Y:S02]  /*07c0*/  ISETP.GT.U32.AND P2, PT, R15.reuse, R9, PT ;  /* 0x000000090f00720c */ /* 0x040fe40003f44070 */
[----:B------:R-:W-:Y:S02]  /*07d0*/  ISETP.GT.U32.AND P3, PT, R15, R10, PT ;  /* 0x0000000a0f00720c */ /* 0x000fe40003f64070 */
[----:B------:R-:W-:Y:S02]  /*07e0*/  @!P6 IADD3 R4, R4, -R15, RZ ;  /* 0x8000000f0404e210 */ /* 0x000fe40007ffe0ff */
[----:B------:R-:W-:Y:S02]  /*07f0*/  ISETP.GE.AND P0, PT, R18, RZ, PT ;  /* 0x000000ff1200720c */ /* 0x000fe40003f06270 */
[----:B------:R-:W-:-:S02]  /*0800*/  SGXT R0, R0, 0x1 ;  /* 0x000000010000781a */ /* 0x000fc40000000200 */
[----:B------:R-:W-:Y:S02]  /*0810*/  LOP3.LUT R7, R3, R5, RZ, 0xfc, !PT ;  /* 0x0000000503077212 */ /* 0x000fe400078efcff */
[----:B------:R-:W-:Y:S02]  /*0820*/  ISETP.GE.AND P4, PT, R19, RZ, PT ;  /* 0x000000ff1300720c */ /* 0x000fe40003f86270 */
[----:B------:R-:W-:Y:S02]  /*0830*/  ISETP.GE.AND P5, PT, R20, RZ, PT ;  /* 0x000000ff1400720c */ /* 0x000fe40003fa6270 */
[----:B------:R-:W-:Y:S02]  /*0840*/  ISETP.GE.AND P6, PT, R21, RZ, PT ;  /* 0x000000ff1500720c */ /* 0x000fe40003fc6270 */
[----:B------:R-:W-:Y:S02]  /*0850*/  LEA.HI R6, R0, R7, RZ, 0x7 ;  /* 0x0000000700067211 */ /* 0x000fe400078f38ff */
[----:B------:R-:W-:-:S02]  /*0860*/  LOP3.LUT R11, R3, 0x20, R5, 0xfe, !PT ;  /* 0x00000020030b7812 */ /* 0x000fc400078efe05 */
[----:B------:R-:W-:Y:S02]  /*0870*/  LOP3.LUT R6, R6, 0xffff80, RZ, 0xc0, !PT ;  /* 0x00ffff8006067812 */ /* 0x000fe400078ec0ff */
[-C--:B------:R-:W-:Y:S02]  /*0880*/  @!P1 IADD3 R8, R8, -R15.reuse, RZ ;  /* 0x8000000f08089210 */ /* 0x080fe40007ffe0ff */
[-C--:B------:R-:W-:Y:S02]  /*0890*/  @!P2 IADD3 R9, R9, -R15.reuse, RZ ;  /* 0x8000000f0909a210 */ /* 0x080fe40007ffe0ff */
[----:B------:R-:W-:Y:S02]  /*08a0*/  @!P3 IADD3 R10, R10, -R15, RZ ;  /* 0x8000000f0a0ab210 */ /* 0x000fe40007ffe0ff */
[----:B------:R-:W-:Y:S02]  /*08b0*/  LEA.HI R0, R0, R11, RZ, 0x7 ;  /* 0x0000000b00007211 */ /* 0x000fe400078f38ff */
[----:B------:R-:W-:-:S02]  /*08c0*/  IADD3 R12, R7, -R6, RZ ;  /* 0x80000006070c7210 */ /* 0x000fc40007ffe0ff */
[----:B------:R-:W-:Y:S02]  /*08d0*/  ISETP.NE.AND P1, PT, RZ, c[0x0][0x178], PT ;  /* 0x00005e00ff007a0c */ /* 0x000fe40003f25270 */
[----:B------:R-:W-:Y:S02]  /*08e0*/  LOP3.LUT R7, RZ, c[0x0][0x178], RZ, 0x33, !PT ;  /* 0x00005e00ff077a12 */ /* 0x000fe400078e33ff */
[----:B------:R-:W-:Y:S02]  /*08f0*/  @!P0 IADD3 R4, -R4, RZ, RZ ;  /* 0x000000ff04048210 */ /* 0x000fe40007ffe1ff */
[----:B------:R-:W-:Y:S02]  /*0900*/  @!P4 IADD3 R8, -R8, RZ, RZ ;  /* 0x000000ff0808c210 */ /* 0x000fe40007ffe1ff */
[----:B------:R-:W-:Y:S02]  /*0910*/  @!P5 IADD3 R9, -R9, RZ, RZ ;  /* 0x000000ff0909d210 */ /* 0x000fe40007ffe1ff */
[----:B------:R-:W-:-:S02]  /*0920*/  @!P6 IADD3 R10, -R10, RZ, RZ ;  /* 0x000000ff0a0ae210 */ /* 0x000fc40007ffe1ff */
[----:B------:R-:W-:Y:S02]  /*0930*/  LOP3.LUT R0, R0, 0xffff80, RZ, 0xc0, !PT ;  /* 0x00ffff8000007812 */ /* 0x000fe400078ec0ff */
[C---:B------:R-:W-:Y:S02]  /*0940*/  SEL R18, R7.reuse, R4, !P1 ;  /* 0x0000000407127207 */ /* 0x040fe40004800000 */
[C---:B------:R-:W-:Y:S02]  /*0950*/  SEL R8, R7.reuse, R8, !P1 ;  /* 0x0000000807087207 */ /* 0x040fe40004800000 */
[C---:B------:R-:W-:Y:S02]  /*0960*/  SEL R20, R7.reuse, R9, !P1 ;  /* 0x0000000907147207 */ /* 0x040fe40004800000 */
[----:B------:R-:W-:Y:S02]  /*0970*/  SEL R10, R7, R10, !P1 ;  /* 0x0000000a070a7207 */ /* 0x000fe40004800000 */
[----:B------:R-:W-:-:S02]  /*0980*/  IADD3 R14, R11, -R0, RZ ;  /* 0x800000000b0e7210 */ /* 0x000fc40007ffe0ff */
[----:B------:R-:W-:Y:S02]  /*0990*/  LOP3.LUT R7, R77, 0x1c, RZ, 0xc0, !PT ;  /* 0x0000001c4d077812 */ /* 0x000fe400078ec0ff */
[C---:B------:R-:W-:Y:S02]  /*09a0*/  LOP3.LUT R0, R5.reuse, 0x20, RZ, 0xfc, !PT ;  /* 0x0000002005007812 */ /* 0x040fe400078efcff */
[C---:B------:R-:W-:Y:S02]  /*09b0*/  LOP3.LUT R4, R5.reuse, 0x40, RZ, 0xfc, !PT ;  /* 0x0000004005047812 */ /* 0x040fe400078efcff */
[-C--:B------:R-:W-:Y:S02]  /*09c0*/  LEA R26, R14, R7.reuse, 0x8 ;  /* 0x000000070e1a7211 */ /* 0x080fe400078e40ff */
[C---:B------:R-:W-:Y:S02]  /*09d0*/  LOP3.LUT R6, R5.reuse, 0x60, RZ, 0xfc, !PT ;  /* 0x0000006005067812 */ /* 0x040fe400078efcff */
[----:B------:R-:W-:Y:S01]  /*09e0*/  LEA R14, R18, R7, 0x8 ;  /* 0x00000007120e7211 */ /* 0x000fe200078e40ff */
[----:B------:R-:W-:Y:S01]  /*09f0*/  IMAD.WIDE R26, R26, R23, c[0x0][0x168] ;  /* 0x00005a001a1a7625 */ /* 0x000fe200078e0217 */
[----:B------:R-:W-:-:S02]  /*0a00*/  LEA R85, R5, R7, 0x5 ;  /* 0x0000000705557211 */ /* 0x000fc400078e28ff */
[----:B------:R-:W-:Y:S01]  /*0a10*/  LEA R18, R8, R7, 0x8 ;  /* 0x0000000708127211 */ /* 0x000fe200078e40ff */
[----:B------:R-:W-:Y:S01]  /*0a20*/  IMAD.WIDE R14, R14, R23, c[0x0][0x160] ;  /* 0x000058000e0e7625 */ /* 0x000fe200078e0217 */
[-C--:B------:R-:W-:Y:S02]  /*0a30*/  LEA R0, R0, R7.reuse, 0x5 ;  /* 0x0000000700007211 */ /* 0x080fe400078e28ff */
[----:B------:R-:W-:Y:S01]  /*0a40*/  LEA R12, R12, R7, 0x8 ;  /* 0x000000070c0c7211 */ /* 0x000fe200078e40ff */
[----:B------:R-:W-:Y:S01]  /*0a50*/  IMAD.WIDE R18, R18, R23, c[0x0][0x160] ;  /* 0x0000580012127625 */ /* 0x000fe200078e0217 */
[-C--:B------:R-:W-:Y:S02]  /*0a60*/  LEA R20, R20, R7.reuse, 0x8 ;  /* 0x0000000714147211 */ /* 0x080fe400078e40ff */
[----:B------:R-:W-:Y:S01]  /*0a70*/  LEA R4, R4, R7, 0x5 ;  /* 0x0000000704047211 */ /* 0x000fe200078e28ff */
[----:B------:R-:W-:Y:S01]  /*0a80*/  IMAD.WIDE R24, R12, R23, c[0x0][0x168] ;  /* 0x00005a000c187625 */ /* 0x000fe200078e0217 */
[----:B------:R-:W-:-:S02]  /*0a90*/  LEA R10, R10, R7, 0x8 ;  /* 0x000000070a0a7211 */ /* 0x000fc400078e40ff */
[----:B------:R-:W-:Y:S01]  /*0aa0*/  LEA R6, R6, R7, 0x5 ;  /* 0x0000000706067211 */ /* 0x000fe200078e28ff */
[-C--:B------:R-:W-:Y:S01]  /*0ab0*/  IMAD.WIDE R20, R20, R23.reuse, c[0x0][0x160] ;  /* 0x0000580014147625 */ /* 0x080fe200078e0217 */
[----:B------:R-:W-:Y:S02]  /*0ac0*/  SHF.L.U32 R85, R85, 0x2, RZ ;  /* 0x0000000255557819 */ /* 0x000fe400000006ff */
[----:B------:R-:W-:Y:S01]  /*0ad0*/  SHF.L.U32 R83, R0, 0x2, RZ ;  /* 0x0000000200537819 */ /* 0x000fe200000006ff */
[----:B------:R-:W-:Y:S01]  /*0ae0*/  IMAD.WIDE R22, R10, R23, c[0x0][0x160] ;  /* 0x000058000a167625 */ /* 0x000fe200078e0217 */
[----:B------:R-:W-:Y:S01]  /*0af0*/  SHF.L.U32 R81, R4, 0x2, RZ ;  /* 0x0000000204517819 */ /* 0x000fe200000006ff */
[----:B------:R1:W-:Y:S01]  /*0b00*/  LDGSTS.E.BYPASS.128 [R85], [R14.64] ;  /* 0x000000000e557fae */ /* 0x0003e2000b901c4a */
[----:B------:R-:W-:Y:S02]  /*0b10*/  SHF.L.U32 R79, R6, 0x2, RZ ;  /* 0x00000002064f7819 */ /* 0x000fe400000006ff */
[----:B------:R-:W-:Y:S01]  /*0b20*/  IADD3 R4, P1, R14, 0x180, RZ ;  /* 0x000001800e047810 */ /* 0x000fe20007f3e0ff */
[----:B------:R2:W-:Y:S01]  /*0b30*/  LDGSTS.E.BYPASS.128 [R83], [R18.64] ;  /* 0x0000000012537fae */ /* 0x0005e2000b901c4a */
[----:B------:R-:W-:-:S02]  /*0b40*/  IADD3 R5, P0, R18, 0x180, RZ ;  /* 0x0000018012057810 */ /* 0x000fc40007f1e0ff */
[----:B------:R-:W-:Y:S01]  /*0b50*/  IADD3.X R6, RZ, R15, RZ, P1, !PT ;  /* 0x0000000fff067210 */ /* 0x000fe20000ffe4ff */
[----:B------:R3:W-:Y:S01]  /*0b60*/  LDGSTS.E.BYPASS.128 [R81], [R20.64] ;  /* 0x0000000014517fae */ /* 0x0007e2000b901c4a */
[----:B------:R-:W-:Y:S02]  /*0b70*/  IADD3.X R8, RZ, R19, RZ, P0, !PT ;  /* 0x00000013ff087210 */ /* 0x000fe400007fe4ff */
[----:B------:R-:W-:Y:S01]  /*0b80*/  IADD3 R7, P1, R20, 0x180, RZ ;  /* 0x0000018014077810 */ /* 0x000fe20007f3e0ff */
[----:B------:R4:W-:Y:S01]  /*0b90*/  LDGSTS.E.BYPASS.128 [R79], [R22.64] ;  /* 0x00000000164f7fae */ /* 0x0009e2000b901c4a */
[----:B------:R-:W-:Y:S02]  /*0ba0*/  IADD3 R9, P0, R22, 0x180, RZ ;  /* 0x0000018016097810 */ /* 0x000fe40007f1e0ff */
[----:B------:R-:W-:Y:S01]  /*0bb0*/  IADD3.X R10, RZ, R21, RZ, P1, !PT ;  /* 0x00000015ff0a7210 */ /* 0x000fe20000ffe4ff */
[----:B------:R-:W0:Y:S01]  /*0bc0*/  LDGDEPBAR ;  /* 0x00000000000079af */ /* 0x000e220000000000 */
[----:B------:R-:W-:-:S02]  /*0bd0*/  IADD3.X R12, RZ, R23, RZ, P0, !PT ;  /* 0x00000017ff0c7210 */ /* 0x000fc400007fe4ff */
[----:B------:R-:W-:Y:S01]  /*0be0*/  IADD3 R11, P1, R24, 0x180, RZ ;  /* 0x00000180180b7810 */ /* 0x000fe20007f3e0ff */
[----:B------:R1:W-:Y:S01]  /*0bf0*/  LDGSTS.E.BYPASS.128 [R85+0xc000], [R24.64] ;  /* 0x0c00000018557fae */ /* 0x0003e2000b901c4a */
[----:B------:R-:W-:Y:S02]  /*0c00*/  IADD3 R13, P0, R26, 0x180, RZ ;  /* 0x000001801a0d7810 */ /* 0x000fe40007f1e0ff */
[----:B------:R-:W-:Y:S01]  /*0c10*/  MOV R0, 0x2 ;  /* 0x0000000200007802 */ /* 0x000fe20000000f00 */
[----:B------:R1:W-:Y:S01]  /*0c20*/  LDGSTS.E.BYPASS.128 [R83+0xc000], [R26.64] ;  /* 0x0c0000001a537fae */ /* 0x0003e2000b901c4a */
[----:B------:R-:W-:-:S03]  /*0c30*/  LOP3.LUT R77, R77, 0x3c, RZ, 0xc0, !PT ;  /* 0x0000003c4d4d7812 */ /* 0x000fc600078ec0ff */
[----:B------:R-:W0:Y:S04]  /*0c40*/  LDGDEPBAR ;  /* 0x00000000000079af */ /* 0x000e280000000000 */
[----:B------:R-:W-:Y:S06]  /*0c50*/  BAR.SYNC 0x0 ;  /* 0x0000000000007b1d */ /* 0x000fec0000000000 */
[----:B------:R-:W-:Y:S01]  /*0c60*/  @!PT LDS RZ, [RZ] ;  /* 0x00000000fffff984 */ /* 0x000fe20000000800 */
[----:B------:R-:W-:Y:S01]  /*0c70*/  @!PT LDS RZ, [RZ] ;  /* 0x00000000fffff984 */ /* 0x000fe20000000800 */
[----:B------:R-:W-:Y:S01]  /*0c80*/  @!PT LDS RZ, [RZ] ;  /* 0x00000000fffff984 */ /* 0x000fe20000000800 */
[----:B------:R1:W-:Y:S04]  /*0c90*/  LDGSTS.E.BYPASS.128 [R85+0x4000], [R14.64+0x80] ;  /* 0x040000800e557fae */ /* 0x0003e8000b901c4a */
[----:B------:R2:W-:Y:S04]  /*0ca0*/  LDGSTS.E.BYPASS.128 [R83+0x4000], [R18.64+0x80] ;  /* 0x0400008012537fae */ /* 0x0005e8000b901c4a */
[----:B------:R3:W-:Y:S04]  /*0cb0*/  LDGSTS.E.BYPASS.128 [R81+0x4000], [R20.64+0x80] ;  /* 0x0400008014517fae */ /* 0x0007e8000b901c4a */
[----:B------:R4:W-:Y:S04]  /*0cc0*/  LDGSTS.E.BYPASS.128 [R79+0x4000], [R22.64+0x80] ;  /* 0x04000080164f7fae */ /* 0x0009e8000b901c4a */
[----:B------:R-:W0:Y:S04]  /*0cd0*/  LDGDEPBAR ;  /* 0x00000000000079af */ /* 0x000e280000000000 */
[----:B------:R1:W-:Y:S04]  /*0ce0*/  LDGSTS.E.BYPASS.128 [R85+0xe000], [R24.64+0x80] ;  /* 0x0e00008018557fae */ /* 0x0003e8000b901c4a */
[----:B------:R1:W-:Y:S04]  /*0cf0*/  LDGSTS.E.BYPASS.128 [R83+0xe000], [R26.64+0x80] ;  /* 0x0e0000801a537fae */ /* 0x0003e8000b901c4a */
        /* <DEDUP_REMOVED lines=8> */
[----:B------:R4:W-:Y:S01]  /*0d80*/  LDGSTS.E.BYPASS.128 [R79+0x8000], [R22.64+0x100] ;  /* 0x08000100164f7fae */ /* 0x0009e2000b901c4a */
[----:B-1----:R-:W-:-:S02]  /*0d90*/  IADD3.X R14, RZ, R25, RZ, P1, !PT ;  /* 0x00000019ff0e7210 */ /* 0x002fc40000ffe4ff */
[----:B------:R-:W-:Y:S01]  /*0da0*/  IADD3.X R15, RZ, R27, RZ, P0, !PT ;  /* 0x0000001bff0f7210 */ /* 0x000fe200007fe4ff */
[----:B------:R-:W0:Y:S04]  /*0db0*/  LDGDEPBAR ;  /* 0x00000000000079af */ /* 0x000e280000000000 */
[----:B------:R1:W-:Y:S01]  /*0dc0*/  LDGSTS.E.BYPASS.128 [R85+0x10000], [R24.64+0x100] ;  /* 0x1000010018557fae */ /* 0x0003e2000b901c4a */
[----:B---3--:R-:W-:-:S03]  /*0dd0*/  CS2R R20, SRZ ;  /* 0x0000000000147805 */ /* 0x008fc6000001ff00 */
[----:B------:R3:W-:Y:S01]  /*0de0*/  LDGSTS.E.BYPASS.128 [R83+0x10000], [R26.64+0x100] ;  /* 0x100001001a537fae */ /* 0x0007e2000b901c4a */
[----:B----4-:R-:W-:-:S03]  /*0df0*/  CS2R R22, SRZ ;  /* 0x0000000000167805 */ /* 0x010fc6000001ff00 */
[----:B------:R-:W0:Y:S01]  /*0e00*/  LDGDEPBAR ;  /* 0x00000000000079af */ /* 0x000e220000000000 */
[----:B-1----:R-:W-:Y:S01]  /*0e10*/  CS2R R24, SRZ ;  /* 0x0000000000187805 */ /* 0x002fe2000001ff00 */
[----:B---3--:R-:W-:Y:S01]  /*0e20*/  CS2R R26, SRZ ;  /* 0x00000000001a7805 */ /* 0x008fe2000001ff00 */
[----:B------:R-:W-:-:S04]  /*0e30*/  DEPBAR.LE SB0, 0x4 ;  /* 0x000081000000791a */ /* 0x000fc80000000000 */
[----:B--2---:R-:W-:Y:S06]  /*0e40*/  BAR.SYNC 0x0 ;  /* 0x0000000000007b1d */ /* 0x004fec0000000000 */
.L_x_1:
[----:B------:R-:W-:Y:S01]  /*0e50*/  LEA R80, R77, UR8, 0x7 ;  /* 0x000000084d507c11 */ /* 0x000fe2000f8e38ff */
[----:B------:R-:W-:Y:S01]  /*0e60*/  LDS.128 R16, [R76.X4+UR5] ;  /* 0x000000054c107984 */ /* 0x000fe20008004c00 */
[----:B------:R-:W-:Y:S01]  /*0e70*/  IADD3 R0, R0, 0x1, RZ ;  /* 0x0000000100007810 */ /* 0x000fe20007ffe0ff */
[----:B------:R-:W-:Y:S01]  /*0e80*/  UIADD3 UR4, UR4, 0x1, URZ ;  /* 0x0000000104047890 */ /* 0x000fe2000fffe03f */
[----:B------:R-:W-:Y:S01]  /*0e90*/  IADD3 R78, R78, 0x20, RZ ;  /* 0x000000204e4e7810 */ /* 0x000fe20007ffe0ff */
[----:B------:R-:W1:Y:S01]  /*0ea0*/  LDS.128 R48, [R80+0x80] ;  /* 0x0000800050307984 */ /* 0x000e620000000c00 */
[C---:B------:R-:W-:Y:S01]  /*0eb0*/  ISETP.GE.AND P1, PT, R0.reuse, 0x3, PT ;  /* 0x000000030000780c */ /* 0x040fe20003f26270 */
[----:B------:R-:W-:Y:S02]  /*0ec0*/  UISETP.GE.AND UP0, UPT, UR4, 0x3, UPT ;  /* 0x000000030400788c */ /* 0x000fe4000bf06270 */
[----:B------:R-:W2:Y:S01]  /*0ed0*/  LDS.128 R52, [R80+0x100] ;  /* 0x0001000050347984 */ /* 0x000ea20000000c00 */
[----:B------:R-:W-:Y:S01]  /*0ee0*/  SEL R0, R0, RZ, !P1 ;  /* 0x000000ff00007207 */ /* 0x000fe20004800000 */
[----:B------:R-:W-:-:S02]  /*0ef0*/  USEL UR4, UR4, URZ, !UP0 ;  /* 0x0000003f04047287 */ /* 0x000fc4000c000000 */
[----:B------:R-:W3:Y:S02]  /*0f00*/  LDS.128 R40, [R80] ;  /* 0x0000000050287984 */ /* 0x000ee40000000c00 */
[----:B------:R-:W-:Y:S02]  /*0f10*/  ULEA UR8, UR4, 0xc000, 0xd ;  /* 0x0000c00004087891 */ /* 0x000fe4000f8e683f */
[----:B------:R-:W4:Y:S04]  /*0f20*/  LDS.128 R64, [R80+0x180] ;  /* 0x0001800050407984 */ /* 0x000f280000000c00 */
[----:B------:R-:W4:Y:S04]  /*0f30*/  LDS.128 R68, [R76.X4+UR5+0x80] ;  /* 0x000080054c447984 */ /* 0x000f280008004c00 */
[----:B------:R-:W4:Y:S01]  /*0f40*/  LDS.128 R56, [R76.X4+UR5+0x100] ;  /* 0x000100054c387984 */ /* 0x000f220008004c00 */
[C---:B-1----:R-:W-:Y:S01]  /*0f50*/  FFMA R82, R16.reuse, R48, R73 ;  /* 0x0000003010527223 */ /* 0x042fe20000000049 */
[----:B--2---:R-:W-:-:S03]  /*0f60*/  FFMA R74, R16, R52, R74 ;  /* 0x00000034104a7223 */ /* 0x004fc6000000004a */
[C---:B------:R-:W-:Y:S01]  /*0f70*/  FFMA R89, R17.reuse, R49, R82 ;  /* 0x0000003111597223 */ /* 0x040fe20000000052 */
[----:B---3--:R-:W-:Y:S01]  /*0f80*/  FFMA R72, R16, R40, R72 ;  /* 0x0000002810487223 */ /* 0x008fe20000000048 */
[C---:B------:R-:W-:Y:S02]  /*0f90*/  FFMA R87, R17.reuse, R53, R74 ;  /* 0x0000003511577223 */ /* 0x040fe4000000004a */
[----:B------:R-:W-:Y:S01]  /*0fa0*/  FFMA R82, R18, R50, R89 ;  /* 0x0000003212527223 */ /* 0x000fe20000000059 */
[----:B----4-:R-:W-:Y:S01]  /*0fb0*/  FFMA R16, R16, R64, R75 ;  /* 0x0000004010107223 */ /* 0x010fe2000000004b */
[C---:B------:R-:W-:Y:S01]  /*0fc0*/  FFMA R91, R17.reuse, R41, R72 ;  /* 0x00000029115b7223 */ /* 0x040fe20000000048 */
[C---:B------:R-:W-:Y:S01]  /*0fd0*/  FFMA R84, R18.reuse, R54, R87 ;  /* 0x0000003612547223 */ /* 0x040fe20000000057 */
[----:B------:R-:W1:Y:S01]  /*0fe0*/  LDS.128 R72, [R76.X4+UR5+0x180] ;  /* 0x000180054c487984 */ /* 0x000e620008004c00 */
[----:B------:R-:W-:Y:S01]  /*0ff0*/  FFMA R17, R17, R65, R16 ;  /* 0x0000004111117223 */ /* 0x000fe20000000010 */
[C---:B------:R-:W-:Y:S01]  /*1000*/  FFMA R16, R18.reuse, R42, R91 ;  /* 0x0000002a12107223 */ /* 0x040fe2000000005b */
[C---:B------:R-:W-:Y:S01]  /*1010*/  FFMA R89, R19.reuse, R51, R82 ;  /* 0x0000003313597223 */ /* 0x040fe20000000052 */
[C---:B------:R-:W-:Y:S01]  /*1020*/  FFMA R91, R19.reuse, R55, R84 ;  /* 0x00000037135b7223 */ /* 0x040fe20000000054 */
[----:B------:R-:W-:Y:S01]  /*1030*/  FFMA R18, R18, R66, R17 ;  /* 0x0000004212127223 */ /* 0x000fe20000000011 */
[C---:B------:R-:W-:Y:S01]  /*1040*/  FFMA R87, R19.reuse, R43, R16 ;  /* 0x0000002b13577223 */ /* 0x040fe20000000010 */
[C---:B------:R-:W-:Y:S01]  /*1050*/  FFMA R16, R68.reuse, R48, R61 ;  /* 0x0000003044107223 */ /* 0x040fe2000000003d */
[C---:B------:R-:W-:Y:S01]  /*1060*/  FFMA R62, R68.reuse, R52, R62 ;  /* 0x00000034443e7223 */ /* 0x040fe2000000003e */
[----:B------:R-:W-:Y:S01]  /*1070*/  FFMA R93, R19, R67, R18 ;  /* 0x00000043135d7223 */ /* 0x000fe20000000012 */
[C---:B------:R-:W-:Y:S01]  /*1080*/  FFMA R18, R68.reuse, R64, R63 ;  /* 0x0000004044127223 */ /* 0x040fe2000000003f */
[C---:B------:R-:W-:Y:S01]  /*1090*/  FFMA R95, R69.reuse, R49, R16 ;  /* 0x00000031455f7223 */ /* 0x040fe20000000010 */
[-C--:B------:R-:W-:Y:S01]  /*10a0*/  FFMA R60, R68, R40.reuse, R60 ;  /* 0x00000028443c7223 */ /* 0x080fe2000000003c */
[C---:B------:R-:W-:Y:S01]  /*10b0*/  FFMA R63, R69.reuse, R53, R62 ;  /* 0x00000035453f7223 */ /* 0x040fe2000000003e */
[C---:B------:R-:W-:Y:S01]  /*10c0*/  FFMA R61, R69.reuse, R65, R18 ;  /* 0x00000041453d7223 */ /* 0x040fe20000000012 */
[----:B------:R-:W-:Y:S01]  /*10d0*/  FFMA R36, R56, R40, R36 ;  /* 0x0000002838247223 */ /* 0x000fe20000000024 */
[----:B------:R-:W2:Y:S01]  /*10e0*/  LDS.128 R16, [R76.X4+UR5+0x2000] ;  /* 0x002000054c107984 */ /* 0x000ea20008004c00 */
        /* <DEDUP_REMOVED lines=8> */
[C---:B------:R-:W-:Y:S01]  /*1170*/  FFMA R62, R56.reuse, R64, R39 ;  /* 0x00000040383e7223 */ /* 0x040fe20000000027 */
[----:B------:R-:W-:Y:S01]  /*1180*/  FFMA R38, R56, R48, R37 ;  /* 0x0000003038267223 */ /* 0x000fe20000000025 */
[----:B------:R-:W-:Y:S01]  /*1190*/  FFMA R99, R71, R67, R68 ;  /* 0x0000004347637223 */ /* 0x000fe20000000044 */
[C---:B------:R-:W-:Y:S01]  /*11a0*/  FFMA R63, R57.reuse, R53, R60 ;  /* 0x00000035393f7223 */ /* 0x040fe2000000003c */
[C---:B------:R-:W-:Y:S01]  /*11b0*/  FFMA R61, R57.reuse, R65, R62 ;  /* 0x00000041393d7223 */ /* 0x040fe2000000003e */
[C---:B------:R-:W-:Y:S01]  /*11c0*/  FFMA R69, R57.reuse, R49, R38 ;  /* 0x0000003139457223 */ /* 0x040fe20000000026 */
[----:B------:R-:W-:Y:S01]  /*11d0*/  FFMA R57, R57, R41, R36 ;  /* 0x0000002939397223 */ /* 0x000fe20000000024 */
[C---:B------:R-:W-:Y:S01]  /*11e0*/  FFMA R60, R58.reuse, R54, R63 ;  /* 0x000000363a3c7223 */ /* 0x040fe2000000003f */
[----:B------:R-:W3:Y:S01]  /*11f0*/  LDS.128 R36, [R76.X4+UR5+0x2080] ;  /* 0x002080054c247984 */ /* 0x000ee20008004c00 */
[C---:B------:R-:W-:Y:S01]  /*1200*/  FFMA R56, R58.reuse, R50, R69 ;  /* 0x000000323a387223 */ /* 0x040fe20000000045 */
[C---:B------:R-:W-:Y:S01]  /*1210*/  FFMA R62, R58.reuse, R66, R61 ;  /* 0x000000423a3e7223 */ /* 0x040fe2000000003d */
[----:B------:R-:W-:Y:S01]  /*1220*/  FFMA R58, R58, R42, R57 ;  /* 0x0000002a3a3a7223 */ /* 0x000fe20000000039 */
[C---:B------:R-:W-:Y:S01]  /*1230*/  FFMA R107, R59.reuse, R55, R60 ;  /* 0x000000373b6b7223 */ /* 0x040fe2000000003c */
[C---:B------:R-:W-:Y:S01]  /*1240*/  FFMA R105, R59.reuse, R51, R56 ;  /* 0x000000333b697223 */ /* 0x040fe20000000038 */
[----:B------:R-:W-:Y:S01]  /*1250*/  FFMA R109, R59, R67, R62 ;  /* 0x000000433b6d7223 */ /* 0x000fe2000000003e */
[C---:B-1----:R-:W-:Y:S01]  /*1260*/  FFMA R32, R72.reuse, R40, R32 ;  /* 0x0000002848207223 */ /* 0x042fe20000000020 */
[C---:B------:R-:W-:Y:S01]  /*1270*/  FFMA R56, R72.reuse, R64, R35 ;  /* 0x0000004048387223 */ /* 0x040fe20000000023 */
[C---:B------:R-:W-:Y:S01]  /*1280*/  FFMA R34, R72.reuse, R52, R34 ;  /* 0x0000003448227223 */ /* 0x040fe20000000022 */
[----:B------:R-:W-:Y:S01]  /*1290*/  FFMA R72, R72, R48, R33 ;  /* 0x0000003048487223 */ /* 0x000fe20000000021 */
        /* <DEDUP_REMOVED lines=8> */
[----:B------:R-:W1:Y:S01]  /*1320*/  LDS.128 R32, [R76.X4+UR5+0x2100] ;  /* 0x002100054c207984 */ /* 0x000e620008004c00 */
[C---:B------:R-:W-:Y:S01]  /*1330*/  FFMA R121, R75.reuse, R43, R56 ;  /* 0x0000002b4b797223 */ /* 0x040fe20000000038 */
[----:B------:R-:W-:Y:S01]  /*1340*/  FFMA R119, R75, R67, R60 ;  /* 0x000000434b777223 */ /* 0x000fe2000000003c */
[----:B------:R-:W-:Y:S01]  /*1350*/  FFMA R74, R74, R50, R73 ;  /* 0x000000324a4a7223 */ /* 0x000fe20000000049 */
[C---:B--2---:R-:W-:Y:S01]  /*1360*/  FFMA R56, R16.reuse, R64, R27 ;  /* 0x0000004010387223 */ /* 0x044fe2000000001b */
        /* <DEDUP_REMOVED lines=9> */
[----:B------:R-:W-:Y:S01]  /*1400*/  FFMA R115, R75, R51, R74 ;  /* 0x000000334b737223 */ /* 0x000fe2000000004a */
[----:B------:R-:W2:Y:S01]  /*1410*/  LDS.128 R24, [R76.X4+UR5+0x2180] ;  /* 0x002180054c187984 */ /* 0x000ea20008004c00 */
[C---:B------:R-:W-:Y:S01]  /*1420*/  FFMA R74, R18.reuse, R42, R57 ;  /* 0x0000002a124a7223 */ /* 0x040fe20000000039 */
[----:B------:R-:W-:Y:S01]  /*1430*/  FFMA R18, R18, R50, R17 ;  /* 0x0000003212127223 */ /* 0x000fe20000000011 */
[C---:B------:R-:W-:Y:S01]  /*1440*/  FFMA R125, R19.reuse, R55, R16 ;  /* 0x00000037137d7223 */ /* 0x040fe20000000010 */
[C---:B------:R-:W-:Y:S01]  /*1450*/  FFMA R72, R19.reuse, R67, R72 ;  /* 0x0000004313487223 */ /* 0x040fe20000000048 */
[C---:B------:R-:W-:Y:S01]  /*1460*/  FFMA R74, R19.reuse, R43, R74 ;  /* 0x0000002b134a7223 */ /* 0x040fe2000000004a */
[C---:B---3--:R-:W-:Y:S01]  /*1470*/  FFMA R20, R36.reuse, R40, R20 ;  /* 0x0000002824147223 */ /* 0x048fe20000000014 */
        /* <DEDUP_REMOVED lines=11> */
[----:B------:R-:W-:Y:S01]  /*1530*/  LDS.128 R16, [R76.X4+UR5+0x10] ;  /* 0x000010054c107984 */ /* 0x000fe20008004c00 */
[----:B------:R-:W-:Y:S01]  /*1540*/  FFMA R101, R71, R43, R70 ;  /* 0x0000002b47657223 */ /* 0x000fe20000000046 */
[----:B------:R-:W-:Y:S01]  /*1550*/  FFMA R37, R37, R65, R36 ;  /* 0x0000004125257223 */ /* 0x000fe20000000024 */
[C---:B------:R-:W-:Y:S01]  /*1560*/  FFMA R84, R39.reuse, R55, R84 ;  /* 0x0000003727547223 */ /* 0x040fe20000000054 */
[----:B------:R-:W3:Y:S01]  /*1570*/  LDS.128 R20, [R80+0x90] ;  /* 0x0000900050147984 */ /* 0x000ee20000000c00 */
[C---:B------:R-:W-:Y:S01]  /*1580*/  FFMA R82, R39.reuse, R51, R82 ;  /* 0x0000003327527223 */ /* 0x040fe20000000052 */
[----:B------:R-:W-:Y:S01]  /*1590*/  FFMA R86, R38, R66, R37 ;  /* 0x0000004226567223 */ /* 0x000fe20000000025 */
[C---:B-1----:R-:W-:Y:S01]  /*15a0*/  FFMA R38, R32.reuse, R64, R47 ;  /* 0x0000004020267223 */ /* 0x042fe2000000002f */
[----:B------:R-:W1:Y:S01]  /*15b0*/  LDS.128 R56, [R80+0x110] ;  /* 0x0001100050387984 */ /* 0x000e620000000c00 */
[C---:B------:R-:W-:Y:S01]  /*15c0*/  FFMA R36, R32.reuse, R48, R45 ;  /* 0x0000003020247223 */ /* 0x040fe2000000002d */
[C---:B------:R-:W-:Y:S01]  /*15d0*/  FFMA R86, R39.reuse, R67, R86 ;  /* 0x0000004327567223 */ /* 0x040fe20000000056 */
[----:B------:R-:W-:Y:S01]  /*15e0*/  FFMA R88, R39, R43, R88 ;  /* 0x0000002b27587223 */ /* 0x000fe20000000058 */
[----:B------:R-:W4:Y:S01]  /*15f0*/  LDS.128 R60, [R80+0x10] ;  /* 0x00001000503c7984 */ /* 0x000f220000000c00 */
[C---:B------:R-:W-:Y:S01]  /*1600*/  FFMA R45, R33.reuse, R65, R38 ;  /* 0x00000041212d7223 */ /* 0x040fe20000000026 */
[----:B------:R-:W-:Y:S01]  /*1610*/  FFMA R73, R33, R49, R36 ;  /* 0x0000003121497223 */ /* 0x000fe20000000024 */
[C---:B------:R-:W-:Y:S01]  /*1620*/  FFMA R46, R32.reuse, R52, R46 ;  /* 0x00000034202e7223 */ /* 0x040fe2000000002e */
[----:B------:R-:W4:Y:S01]  /*1630*/  LDS.128 R68, [R80+0x190] ;  /* 0x0001900050447984 */ /* 0x000f220000000c00 */
[----:B------:R-:W-:-:S02]  /*1640*/  FFMA R32, R32, R40, R44 ;  /* 0x0000002820207223 */ /* 0x000fc4000000002c */
[C---:B------:R-:W-:Y:S01]  /*1650*/  FFMA R47, R33.reuse, R53, R46 ;  /* 0x00000035212f7223 */ /* 0x040fe2000000002e */
[----:B------:R-:W4:Y:S01]  /*1660*/  LDS.128 R36, [R76.X4+UR5+0x90] ;  /* 0x000090054c247984 */ /* 0x000f220008004c00 */
[----:B------:R-:W-:Y:S01]  /*1670*/  FFMA R33, R33, R41, R32 ;  /* 0x0000002921217223 */ /* 0x000fe20000000020 */
[C---:B--2---:R-:W-:Y:S01]  /*1680*/  FFMA R30, R24.reuse, R52, R30 ;  /* 0x00000034181e7223 */ /* 0x044fe2000000001e */
[C---:B------:R-:W-:Y:S01]  /*1690*/  FFMA R48, R24.reuse, R48, R29 ;  /* 0x0000003018307223 */ /* 0x040fe2000000001d */
[C---:B------:R-:W-:Y:S01]  /*16a0*/  FFMA R64, R24.reuse, R64, R31 ;  /* 0x0000004018407223 */ /* 0x040fe2000000001f */
[----:B------:R-:W-:Y:S01]  /*16b0*/  FFMA R24, R24, R40, R28 ;  /* 0x0000002818187223 */ /* 0x000fe2000000001c */
[C---:B------:R-:W-:Y:S01]  /*16c0*/  FFMA R53, R25.reuse, R53, R30 ;  /* 0x0000003519357223 */ /* 0x040fe2000000001e */
[C---:B------:R-:W-:Y:S01]  /*16d0*/  FFMA R49, R25.reuse, R49, R48 ;  /* 0x0000003119317223 */ /* 0x040fe20000000030 */
[----:B------:R-:W2:Y:S01]  /*16e0*/  LDS.128 R28, [R76.X4+UR5+0x110] ;  /* 0x000110054c1c7984 */ /* 0x000ea20008004c00 */
[C---:B------:R-:W-:Y:S01]  /*16f0*/  FFMA R65, R25.reuse, R65, R64 ;  /* 0x0000004119417223 */ /* 0x040fe20000000040 */
[----:B------:R-:W-:Y:S01]  /*1700*/  FFMA R25, R25, R41, R24 ;  /* 0x0000002919197223 */ /* 0x000fe20000000018 */
[C---:B------:R-:W-:Y:S01]  /*1710*/  FFMA R46, R34.reuse, R66, R45 ;  /* 0x00000042222e7223 */ /* 0x040fe2000000002d */
[C---:B------:R-:W-:Y:S01]  /*1720*/  FFMA R44, R34.reuse, R54, R47 ;  /* 0x00000036222c7223 */ /* 0x040fe2000000002f */
[-C--:B------:R-:W-:Y:S01]  /*1730*/  FFMA R32, R34, R50.reuse, R73 ;  /* 0x0000003222207223 */ /* 0x080fe20000000049 */
[C---:B------:R-:W-:Y:S01]  /*1740*/  FFMA R50, R26.reuse, R50, R49 ;  /* 0x000000321a327223 */ /* 0x040fe20000000031 */
[C---:B------:R-:W-:Y:S01]  /*1750*/  FFMA R66, R26.reuse, R66, R65 ;  /* 0x000000421a427223 */ /* 0x040fe20000000041 */
[C---:B------:R-:W-:Y:S01]  /*1760*/  FFMA R54, R26.reuse, R54, R53 ;  /* 0x000000361a367223 */ /* 0x040fe20000000035 */
[-C--:B------:R-:W-:Y:S01]  /*1770*/  FFMA R26, R26, R42.reuse, R25 ;  /* 0x0000002a1a1a7223 */ /* 0x080fe20000000019 */
[----:B------:R-:W-:Y:S01]  /*1780*/  FFMA R34, R34, R42, R33 ;  /* 0x0000002a22227223 */ /* 0x000fe20000000021 */
[C---:B------:R-:W-:Y:S01]  /*1790*/  FFMA R73, R35.reuse, R51, R32 ;  /* 0x0000003323497223 */ /* 0x040fe20000000020 */
[----:B------:R-:W-:Y:S01]  /*17a0*/  FFMA R103, R35, R67, R46 ;  /* 0x0000004323677223 */ /* 0x000fe2000000002e */
[----:B------:R-:W-:Y:S01]  /*17b0*/  FFMA R65, R27, R43, R26 ;  /* 0x0000002b1b417223 */ /* 0x000fe2000000001a */
[C---:B------:R-:W-:Y:S01]  /*17c0*/  FFMA R75, R35.reuse, R55, R44 ;  /* 0x00000037234b7223 */ /* 0x040fe2000000002c */
[----:B------:R-:W-:Y:S01]  /*17d0*/  FFMA R111, R35, R43, R34 ;  /* 0x0000002b236f7223 */ /* 0x000fe20000000022 */
[C---:B---3--:R-:W-:Y:S01]  /*17e0*/  FFMA R26, R16.reuse, R20, R89 ;  /* 0x00000014101a7223 */ /* 0x048fe20000000059 */
[C---:B------:R-:W-:Y:S01]  /*17f0*/  FFMA R67, R27.reuse, R67, R66 ;  /* 0x000000431b437223 */ /* 0x040fe20000000042 */
[C---:B------:R-:W-:Y:S01]  /*1800*/  FFMA R55, R27.reuse, R55, R54 ;  /* 0x000000371b377223 */ /* 0x040fe20000000036 */
[----:B------:R-:W-:Y:S01]  /*1810*/  FFMA R53, R27, R51, R50 ;  /* 0x000000331b357223 */ /* 0x000fe20000000032 */
[C---:B-1----:R-:W-:Y:S01]  /*1820*/  FFMA R32, R16.reuse, R56, R91 ;  /* 0x0000003810207223 */ /* 0x042fe2000000005b */
[C---:B------:R-:W-:Y:S01]  /*1830*/  FFMA R35, R17.reuse, R21, R26 ;  /* 0x0000001511237223 */ /* 0x040fe2000000001a */
[----:B------:R-:W1:Y:S01]  /*1840*/  LDS.128 R48, [R76.X4+UR5+0x2110] ;  /* 0x002110054c307984 */ /* 0x000e620008004c00 */
[----:B----4-:R-:W-:Y:S01]  /*1850*/  FFMA R24, R16, R60, R87 ;  /* 0x0000003c10187223 */ /* 0x010fe20000000057 */
[C---:B------:R-:W-:Y:S01]  /*1860*/  FFMA R33, R17.reuse, R57, R32 ;  /* 0x0000003911217223 */ /* 0x040fe20000000020 */
[----:B------:R-:W-:Y:S01]  /*1870*/  FFMA R32, R18, R22, R35 ;  /* 0x0000001612207223 */ /* 0x000fe20000000023 */
[----:B------:R-:W-:Y:S01]  /*1880*/  LDS.128 R44, [R76.X4+UR5+0x20] ;  /* 0x000020054c2c7984 */ /* 0x000fe20008004c00 */
[----:B------:R-:W-:Y:S01]  /*1890*/  FFMA R16, R16, R68, R93 ;  /* 0x0000004410107223 */ /* 0x000fe2000000005d */
[C---:B------:R-:W-:Y:S01]  /*18a0*/  FFMA R41, R17.reuse, R61, R24 ;  /* 0x0000003d11297223 */ /* 0x040fe20000000018 */
[C---:B------:R-:W-:Y:S01]  /*18b0*/  FFMA R34, R18.reuse, R58, R33 ;  /* 0x0000003a12227223 */ /* 0x040fe20000000021 */
[----:B------:R-:W3:Y:S01]  /*18c0*/  LDS.128 R24, [R76.X4+UR5+0x190] ;  /* 0x000190054c187984 */ /* 0x000ee20008004c00 */
[----:B------:R-:W-:Y:S01]  /*18d0*/  FFMA R17, R17, R69, R16 ;  /* 0x0000004511117223 */ /* 0x000fe20000000010 */
[----:B------:R-:W-:Y:S01]  /*18e0*/  FFMA R16, R18, R62, R41 ;  /* 0x0000003e12107223 */ /* 0x000fe20000000029 */
[C---:B------:R-:W-:Y:S01]  /*18f0*/  FFMA R89, R19.reuse, R23, R32 ;  /* 0x0000001713597223 */ /* 0x040fe20000000020 */
[----:B------:R-:W-:Y:S01]  /*1900*/  FFMA R32, R36, R68, R99 ;  /* 0x0000004424207223 */ /* 0x000fe20000000063 */
[----:B------:R-:W-:Y:S01]  /*1910*/  FFMA R18, R18, R70, R17 ;  /* 0x0000004612127223 */ /* 0x000fe20000000011 */
[----:B------:R-:W-:Y:S01]  /*1920*/  FFMA R87, R19, R63, R16 ;  /* 0x0000003f13577223 */ /* 0x000fe20000000010 */
[C---:B------:R-:W-:Y:S01]  /*1930*/  FFMA R16, R36.reuse, R20, R95 ;  /* 0x0000001424107223 */ /* 0x040fe2000000005f */
        /* <DEDUP_REMOVED lines=8> */
[C---:B------:R-:W-:Y:S01]  /*19c0*/  FFMA R36, R38.reuse, R70, R33 ;  /* 0x0000004626247223 */ /* 0x040fe20000000021 */
[----:B------:R-:W4:Y:S01]  /*19d0*/  LDS.128 R16, [R76.X4+UR5+0x2010] ;  /* 0x002010054c107984 */ /* 0x000f220008004c00 */
[C---:B------:R-:W-:Y:S01]  /*19e0*/  FFMA R34, R38.reuse, R58, R35 ;  /* 0x0000003a26227223 */ /* 0x040fe20000000023 */
[C---:B------:R-:W-:Y:S01]  /*19f0*/  FFMA R32, R38.reuse, R22, R41 ;  /* 0x0000001626207223 */ /* 0x040fe20000000029 */
[C---:B------:R-:W-:Y:S01]  /*1a00*/  FFMA R99, R39.reuse, R71, R36 ;  /* 0x0000004727637223 */ /* 0x040fe20000000024 */
        /* <DEDUP_REMOVED lines=11> */
[----:B-1----:R-:W-:Y:S01]  /*1ac0*/  FFMA R52, R48, R68, R103 ;  /* 0x0000004430347223 */ /* 0x002fe20000000067 */
[C---:B------:R-:W-:Y:S01]  /*1ad0*/  FFMA R35, R29.reuse, R57, R34 ;  /* 0x000000391d237223 */ /* 0x040fe20000000022 */
[----:B------:R-:W-:Y:S01]  /*1ae0*/  FFMA R29, R29, R61, R28 ;  /* 0x0000003d1d1d7223 */ /* 0x000fe2000000001c */
[C---:B------:R-:W-:Y:S01]  /*1af0*/  FFMA R28, R30.reuse, R22, R41 ;  /* 0x000000161e1c7223 */ /* 0x040fe20000000029 */
[C---:B------:R-:W-:Y:S01]  /*1b00*/  FFMA R34, R30.reuse, R70, R33 ;  /* 0x000000461e227223 */ /* 0x040fe20000000021 */
[C---:B------:R-:W-:Y:S01]  /*1b10*/  FFMA R32, R30.reuse, R58, R35 ;  /* 0x0000003a1e207223 */ /* 0x040fe20000000023 */
[----:B------:R-:W-:Y:S01]  /*1b20*/  FFMA R30, R30, R62, R29 ;  /* 0x0000003e1e1e7223 */ /* 0x000fe2000000001d */
[C---:B------:R-:W-:Y:S01]  /*1b30*/  FFMA R105, R31.reuse, R23, R28 ;  /* 0x000000171f697223 */ /* 0x040fe2000000001c */
[C---:B---3--:R-:W-:Y:S01]  /*1b40*/  FFMA R28, R24.reuse, R60, R121 ;  /* 0x0000003c181c7223 */ /* 0x048fe20000000079 */
[C---:B------:R-:W-:Y:S01]  /*1b50*/  FFMA R107, R31.reuse, R59, R32 ;  /* 0x0000003b1f6b7223 */ /* 0x040fe20000000020 */
[----:B------:R-:W-:Y:S01]  /*1b60*/  FFMA R113, R31, R63, R30 ;  /* 0x0000003f1f717223 */ /* 0x000fe2000000001e */
[C---:B------:R-:W-:Y:S01]  /*1b70*/  FFMA R32, R24.reuse, R68, R119 ;  /* 0x0000004418207223 */ /* 0x040fe20000000077 */
[C---:B------:R-:W-:Y:S01]  /*1b80*/  FFMA R30, R24.reuse, R56, R117 ;  /* 0x00000038181e7223 */ /* 0x040fe20000000075 */
[----:B------:R-:W-:Y:S01]  /*1b90*/  FFMA R24, R24, R20, R115 ;  /* 0x0000001418187223 */ /* 0x000fe20000000073 */
[----:B------:R-:W-:Y:S01]  /*1ba0*/  FFMA R33, R25, R61, R28 ;  /* 0x0000003d19217223 */ /* 0x000fe2000000001c */
[----:B------:R-:W-:Y:S01]  /*1bb0*/  FFMA R109, R31, R71, R34 ;  /* 0x000000471f6d7223 */ /* 0x000fe20000000022 */
        /* <DEDUP_REMOVED lines=9> */
[C---:B----4-:R-:W-:Y:S01]  /*1c50*/  FFMA R74, R16.reuse, R60, R74 ;  /* 0x0000003c104a7223 */ /* 0x050fe2000000004a */
[C---:B------:R-:W-:Y:S01]  /*1c60*/  FFMA R72, R16.reuse, R68, R72 ;  /* 0x0000004410487223 */ /* 0x040fe20000000048 */
[C---:B------:R-:W-:Y:S01]  /*1c70*/  FFMA R24, R16.reuse, R56, R125 ;  /* 0x0000003810187223 */ /* 0x040fe2000000007d */
[----:B------:R-:W-:Y:S01]  /*1c80*/  FFMA R16, R16, R20, R123 ;  /* 0x0000001410107223 */ /* 0x000fe2000000007b */
[C---:B------:R-:W-:Y:S01]  /*1c90*/  FFMA R117, R27.reuse, R59, R28 ;  /* 0x0000003b1b757223 */ /* 0x040fe2000000001c */
[----:B------:R-:W-:Y:S01]  /*1ca0*/  FFMA R115, R27, R23, R26 ;  /* 0x000000171b737223 */ /* 0x000fe2000000001a */
[C---:B------:R-:W-:Y:S01]  /*1cb0*/  FFMA R29, R17.reuse, R61, R74 ;  /* 0x0000003d111d7223 */ /* 0x040fe2000000004a */
[C---:B------:R-:W-:Y:S01]  /*1cc0*/  FFMA R25, R17.reuse, R69, R72 ;  /* 0x0000004511197223 */ /* 0x040fe20000000048 */
[C---:B------:R-:W-:Y:S01]  /*1cd0*/  FFMA R27, R17.reuse, R57, R24 ;  /* 0x00000039111b7223 */ /* 0x040fe20000000018 */
[----:B------:R-:W-:Y:S01]  /*1ce0*/  FFMA R17, R17, R21, R16 ;  /* 0x0000001511117223 */ /* 0x000fe20000000010 */
[----:B------:R-:W1:Y:S01]  /*1cf0*/  LDS.128 R40, [R76.X4+UR5+0x2190] ;  /* 0x002190054c287984 */ /* 0x000e620008004c00 */
[C---:B------:R-:W-:Y:S01]  /*1d00*/  FFMA R66, R18.reuse, R62, R29 ;  /* 0x0000003e12427223 */ /* 0x040fe2000000001d */
[C---:B------:R-:W-:Y:S01]  /*1d10*/  FFMA R64, R18.reuse, R70, R25 ;  /* 0x0000004612407223 */ /* 0x040fe20000000019 */
[C---:B------:R-:W-:Y:S01]  /*1d20*/  FFMA R16, R18.reuse, R58, R27 ;  /* 0x0000003a12107223 */ /* 0x040fe2000000001b */
[----:B------:R-:W-:Y:S01]  /*1d30*/  FFMA R18, R18, R22, R17 ;  /* 0x0000001612127223 */ /* 0x000fe20000000011 */
[C---:B--2---:R-:W-:Y:S01]  /*1d40*/  FFMA R82, R36.reuse, R20, R82 ;  /* 0x0000001424527223 */ /* 0x044fe20000000052 */
[C---:B------:R-:W-:Y:S01]  /*1d50*/  FFMA R84, R36.reuse, R56, R84 ;  /* 0x0000003824547223 */ /* 0x040fe20000000054 */
        /* <DEDUP_REMOVED lines=11> */
[----:B------:R-:W2:Y:S01]  /*1e10*/  LDS.128 R28, [R80+0x20] ;  /* 0x00002000501c7984 */ /* 0x000ea20000000c00 */
[----:B------:R-:W-:Y:S01]  /*1e20*/  FFMA R37, R37, R69, R86 ;  /* 0x0000004525257223 */ /* 0x000fe20000000056 */
[----:B------:R-:W-:Y:S01]  /*1e30*/  FFMA R84, R38, R62, R25 ;  /* 0x0000003e26547223 */ /* 0x000fe20000000019 */
[----:B------:R-:W-:Y:S01]  /*1e40*/  FFMA R36, R48, R20, R73 ;  /* 0x0000001430247223 */ /* 0x000fe20000000049 */
[----:B------:R-:W3:Y:S01]  /*1e50*/  LDS.128 R16, [R80+0xa0] ;  /* 0x0000a00050107984 */ /* 0x000ee20000000c00 */
[----:B------:R-:W-:Y:S01]  /*1e60*/  FFMA R82, R38, R70, R37 ;  /* 0x0000004626527223 */ /* 0x000fe20000000025 */
[C---:B------:R-:W-:Y:S01]  /*1e70*/  FFMA R38, R48.reuse, R56, R75 ;  /* 0x0000003830267223 */ /* 0x040fe2000000004b */
[C---:B------:R-:W-:Y:S01]  /*1e80*/  FFMA R74, R39.reuse, R59, R74 ;  /* 0x0000003b274a7223 */ /* 0x040fe2000000004a */
[----:B------:R-:W4:Y:S01]  /*1e90*/  LDS.128 R24, [R80+0x120] ;  /* 0x0001200050187984 */ /* 0x000f220000000c00 */
[C---:B------:R-:W-:Y:S01]  /*1ea0*/  FFMA R82, R39.reuse, R71, R82 ;  /* 0x0000004727527223 */ /* 0x040fe20000000052 */
[C---:B------:R-:W-:Y:S01]  /*1eb0*/  FFMA R72, R39.reuse, R23, R72 ;  /* 0x0000001727487223 */ /* 0x040fe20000000048 */
[----:B------:R-:W-:Y:S01]  /*1ec0*/  FFMA R84, R39, R63, R84 ;  /* 0x0000003f27547223 */ /* 0x000fe20000000054 */
[----:B------:R-:W4:Y:S01]  /*1ed0*/  LDS.128 R32, [R80+0x1a0] ;  /* 0x0001a00050207984 */ /* 0x000f220000000c00 */
[C---:B------:R-:W-:Y:S01]  /*1ee0*/  FFMA R75, R49.reuse, R57, R38 ;  /* 0x00000039314b7223 */ /* 0x040fe20000000026 */
[C---:B------:R-:W-:Y:S01]  /*1ef0*/  FFMA R103, R49.reuse, R21, R36 ;  /* 0x0000001531677223 */ /* 0x040fe20000000024 */
[----:B------:R-:W-:Y:S01]  /*1f00*/  FFMA R48, R48, R60, R111 ;  /* 0x0000003c30307223 */ /* 0x000fe2000000006f */
[----:B------:R-:W4:Y:S01]  /*1f10*/  LDS.128 R36, [R76.X4+UR5+0xa0] ;  /* 0x0000a0054c247984 */ /* 0x000f220008004c00 */
[C---:B------:R-:W-:Y:S01]  /*1f20*/  FFMA R73, R49.reuse, R69, R52 ;  /* 0x0000004531497223 */ /* 0x040fe20000000034 */
[C---:B------:R-:W-:Y:S01]  /*1f30*/  FFMA R52, R50.reuse, R58, R75 ;  /* 0x0000003a32347223 */ /* 0x040fe2000000004b */
[----:B------:R-:W-:Y:S01]  /*1f40*/  FFMA R49, R49, R61, R48 ;  /* 0x0000003d31317223 */ /* 0x000fe20000000030 */
[C---:B------:R-:W-:Y:S01]  /*1f50*/  FFMA R48, R50.reuse, R22, R103 ;  /* 0x0000001632307223 */ /* 0x040fe20000000067 */
[----:B------:R-:W-:Y:S01]  /*1f60*/  FFMA R54, R50, R70, R73 ;  /* 0x0000004632367223 */ /* 0x000fe20000000049 */
[----:B-1----:R-:W-:Y:S01]  /*1f70*/  FFMA R20, R40, R20, R53 ;  /* 0x0000001428147223 */ /* 0x002fe20000000035 */
        /* <DEDUP_REMOVED lines=10> */
[----:B------:R-:W1:Y:S01]  /*2020*/  LDS.128 R48, [R76.X4+UR5+0x120] ;  /* 0x000120054c307984 */ /* 0x000e620008004c00 */
[C---:B------:R-:W-:Y:S01]  /*2030*/  FFMA R57, R41.reuse, R57, R56 ;  /* 0x0000003929397223 */ /* 0x040fe20000000038 */
[----:B------:R-:W-:Y:S01]  /*2040*/  FFMA R41, R41, R61, R40 ;  /* 0x0000003d29297223 */ /* 0x000fe20000000028 */
[C---:B------:R-:W-:Y:S01]  /*2050*/  FFMA R22, R42.reuse, R22, R21 ;  /* 0x000000162a167223 */ /* 0x040fe20000000015 */
[C---:B------:R-:W-:Y:S01]  /*2060*/  FFMA R70, R42.reuse, R70, R69 ;  /* 0x000000462a467223 */ /* 0x040fe20000000045 */
[C---:B------:R-:W-:Y:S01]  /*2070*/  FFMA R58, R42.reuse, R58, R57 ;  /* 0x0000003a2a3a7223 */ /* 0x040fe20000000039 */
[----:B------:R-:W-:Y:S01]  /*2080*/  FFMA R42, R42, R62, R41 ;  /* 0x0000003e2a2a7223 */ /* 0x000fe20000000029 */
[C---:B------:R-:W-:Y:S01]  /*2090*/  FFMA R67, R43.reuse, R23, R22 ;  /* 0x000000172b437223 */ /* 0x040fe20000000016 */
[C---:B--2---:R-:W-:Y:S01]  /*20a0*/  FFMA R20, R44.reuse, R28, R87 ;  /* 0x0000001c2c147223 */ /* 0x044fe20000000057 */
[C---:B------:R-:W-:Y:S01]  /*20b0*/  FFMA R71, R43.reuse, R71, R70 ;  /* 0x000000472b477223 */ /* 0x040fe20000000046 */
[C---:B------:R-:W-:Y:S01]  /*20c0*/  FFMA R65, R43.reuse, R59, R58 ;  /* 0x0000003b2b417223 */ /* 0x040fe2000000003a */
[C---:B---3--:R-:W-:Y:S01]  /*20d0*/  FFMA R22, R44.reuse, R16, R89 ;  /* 0x000000102c167223 */ /* 0x048fe20000000059 */
[----:B------:R-:W-:Y:S01]  /*20e0*/  FFMA R69, R43, R63, R42 ;  /* 0x0000003f2b457223 */ /* 0x000fe2000000002a */
[C---:B------:R-:W-:Y:S01]  /*20f0*/  FFMA R53, R45.reuse, R29, R20 ;  /* 0x0000001d2d357223 */ /* 0x040fe20000000014 */
[----:B------:R-:W-:Y:S01]  /*2100*/  LDS.128 R60, [R76.X4+UR5+0x2120] ;  /* 0x002120054c3c7984 */ /* 0x000fe20008004c00 */
[----:B----4-:R-:W-:Y:S01]  /*2110*/  FFMA R40, R44, R24, R91 ;  /* 0x000000182c287223 */ /* 0x010fe2000000005b */
[----:B------:R-:W-:-:S02]  /*2120*/  FFMA R43, R45, R17, R22 ;  /* 0x000000112d2b7223 */ /* 0x000fc40000000016 */
        /* <DEDUP_REMOVED lines=19> */
[----:B------:R-:W3:Y:S01]  /*2260*/  LDS.128 R40, [R76.X4+UR5+0x2020] ;  /* 0x002020054c287984 */ /* 0x000ee20008004c00 */
[----:B------:R-:W-:Y:S01]  /*2270*/  FFMA R37, R37, R29, R36 ;  /* 0x0000001d25257223 */ /* 0x000fe20000000024 */
[C---:B------:R-:W-:Y:S01]  /*2280*/  FFMA R36, R38.reuse, R18, R53 ;  /* 0x0000001226247223 */ /* 0x040fe20000000035 */
[C---:B------:R-:W-:Y:S01]  /*2290*/  FFMA R46, R38.reuse, R34, R45 ;  /* 0x00000022262e7223 */ /* 0x040fe2000000002d */
[----:B------:R-:W4:Y:S01]  /*22a0*/  LDS.128 R52, [R76.X4+UR5+0x20a0] ;  /* 0x0020a0054c347984 */ /* 0x000f220008004c00 */
[C---:B------:R-:W-:Y:S01]  /*22b0*/  FFMA R44, R38.reuse, R26, R47 ;  /* 0x0000001a262c7223 */ /* 0x040fe2000000002f */
[----:B------:R-:W-:Y:S01]  /*22c0*/  FFMA R38, R38, R30, R37 ;  /* 0x0000001e26267223 */ /* 0x000fe20000000025 */
[C---:B------:R-:W-:Y:S01]  /*22d0*/  FFMA R95, R39.reuse, R19, R36 ;  /* 0x00000013275f7223 */ /* 0x040fe20000000024 */
[C---:B-1----:R-:W-:Y:S01]  /*22e0*/  FFMA R36, R48.reuse, R16, R105 ;  /* 0x0000001030247223 */ /* 0x042fe20000000069 */
[C---:B------:R-:W-:Y:S01]  /*22f0*/  FFMA R97, R39.reuse, R27, R44 ;  /* 0x0000001b27617223 */ /* 0x040fe2000000002c */
        /* <DEDUP_REMOVED lines=12> */
[C---:B--2---:R-:W-:Y:S01]  /*23c0*/  FFMA R36, R20.reuse, R28, R121 ;  /* 0x0000001c14247223 */ /* 0x044fe20000000079 */
[C---:B------:R-:W-:Y:S01]  /*23d0*/  FFMA R109, R51.reuse, R35, R44 ;  /* 0x00000023336d7223 */ /* 0x040fe2000000002c */
[----:B------:R-:W-:Y:S01]  /*23e0*/  FFMA R107, R51, R27, R38 ;  /* 0x0000001b336b7223 */ /* 0x000fe20000000026 */
[C---:B------:R-:W-:Y:S01]  /*23f0*/  FFMA R44, R20.reuse, R32, R119 ;  /* 0x00000020142c7223 */ /* 0x040fe20000000077 */
[C---:B------:R-:W-:Y:S01]  /*2400*/  FFMA R38, R20.reuse, R24, R117 ;  /* 0x0000001814267223 */ /* 0x040fe20000000075 */
[----:B------:R-:W-:Y:S01]  /*2410*/  FFMA R20, R20, R16, R115 ;  /* 0x0000001014147223 */ /* 0x000fe20000000073 */
[-C--:B------:R-:W-:Y:S01]  /*2420*/  FFMA R45, R21, R29.reuse, R36 ;  /* 0x0000001d152d7223 */ /* 0x080fe20000000024 */
        /* <DEDUP_REMOVED lines=11> */
[C---:B---3--:R-:W-:Y:S01]  /*24e0*/  FFMA R66, R40.reuse, R28, R66 ;  /* 0x0000001c28427223 */ /* 0x048fe20000000042 */
[C---:B------:R-:W-:Y:S01]  /*24f0*/  FFMA R64, R40.reuse, R32, R64 ;  /* 0x0000002028407223 */ /* 0x040fe20000000040 */
[C---:B------:R-:W-:Y:S01]  /*2500*/  FFMA R20, R40.reuse, R24, R125 ;  /* 0x0000001828147223 */ /* 0x040fe2000000007d */
[-C--:B------:R-:W-:Y:S01]  /*2510*/  FFMA R40, R40, R16.reuse, R123 ;  /* 0x0000001028287223 */ /* 0x080fe2000000007b */
[----:B------:R-:W1:Y:S01]  /*2520*/  LDS.128 R48, [R76.X4+UR5+0x21a0] ;  /* 0x0021a0054c307984 */ /* 0x000e620008004c00 */
[C---:B------:R-:W-:Y:S01]  /*2530*/  FFMA R119, R23.reuse, R35, R38 ;  /* 0x0000002317777223 */ /* 0x040fe20000000026 */
[C---:B------:R-:W-:Y:S01]  /*2540*/  FFMA R117, R23.reuse, R27, R36 ;  /* 0x0000001b17757223 */ /* 0x040fe20000000024 */
[----:B------:R-:W-:Y:S01]  /*2550*/  FFMA R115, R23, R19, R22 ;  /* 0x0000001317737223 */ /* 0x000fe20000000016 */
[C---:B------:R-:W-:Y:S01]  /*2560*/  FFMA R37, R41.reuse, R29, R66 ;  /* 0x0000001d29257223 */ /* 0x040fe20000000042 */
[C---:B------:R-:W-:Y:S01]  /*2570*/  FFMA R21, R41.reuse, R33, R64 ;  /* 0x0000002129157223 */ /* 0x040fe20000000040 */
[C---:B------:R-:W-:Y:S01]  /*2580*/  FFMA R23, R41.reuse, R25, R20 ;  /* 0x0000001929177223 */ /* 0x040fe20000000014 */
[-C--:B------:R-:W-:Y:S01]  /*2590*/  FFMA R41, R41, R17.reuse, R40 ;  /* 0x0000001129297223 */ /* 0x080fe20000000028 */
[C---:B----4-:R-:W-:Y:S01]  /*25a0*/  FFMA R72, R52.reuse, R16, R72 ;  /* 0x0000001034487223 */ /* 0x050fe20000000048 */
        /* <DEDUP_REMOVED lines=17> */
[----:B------:R-:W-:Y:S01]  /*26c0*/  LDS.128 R56, [R76.X4+UR5+0x30] ;  /* 0x000030054c387984 */ /* 0x000fe20008004c00 */
[----:B------:R-:W-:Y:S01]  /*26d0*/  FFMA R53, R53, R33, R82 ;  /* 0x0000002135357223 */ /* 0x000fe20000000052 */
[C---:B------:R-:W-:Y:S01]  /*26e0*/  FFMA R52, R60.reuse, R16, R73 ;  /* 0x000000103c347223 */ /* 0x040fe20000000049 */
[----:B------:R-:W-:Y:S01]  /*26f0*/  FFMA R82, R60, R32, R103 ;  /* 0x000000203c527223 */ /* 0x000fe20000000067 */
[----:B------:R-:W2:Y:S01]  /*2700*/  LDS.128 R20, [R80+0xb0] ;  /* 0x0000b00050147984 */ /* 0x000ea20000000c00 */
[----:B------:R-:W-:Y:S01]  /*2710*/  FFMA R72, R54, R34, R53 ;  /* 0x0000002236487223 */ /* 0x000fe20000000035 */
[C---:B------:R-:W-:Y:S01]  /*2720*/  FFMA R54, R60.reuse, R24, R75 ;  /* 0x000000183c367223 */ /* 0x040fe2000000004b */
[C---:B------:R-:W-:Y:S01]  /*2730*/  FFMA R70, R55.reuse, R27, R70 ;  /* 0x0000001b37467223 */ /* 0x040fe20000000046 */
[----:B------:R-:W3:Y:S01]  /*2740*/  LDS.128 R40, [R80+0x30] ;  /* 0x0000300050287984 */ /* 0x000ee20000000c00 */
        /* <DEDUP_REMOVED lines=11> */
[----:B------:R-:W4:Y:S01]  /*2800*/  LDS.128 R44, [R80+0x1b0] ;  /* 0x0001b000502c7984 */ /* 0x000f220000000c00 */
[C---:B------:R-:W-:Y:S01]  /*2810*/  FFMA R84, R62.reuse, R34, R73 ;  /* 0x000000223e547223 */ /* 0x040fe20000000049 */
[C---:B------:R-:W-:Y:S01]  /*2820*/  FFMA R60, R62.reuse, R18, R103 ;  /* 0x000000123e3c7223 */ /* 0x040fe20000000067 */
[----:B------:R-:W-:Y:S01]  /*2830*/  FFMA R62, R62, R30, R61 ;  /* 0x0000001e3e3e7223 */ /* 0x000fe2000000003d */
[C---:B------:R-:W-:Y:S01]  /*2840*/  FFMA R75, R63.reuse, R27, R82 ;  /* 0x0000001b3f4b7223 */ /* 0x040fe20000000052 */
[C---:B------:R-:W-:Y:S01]  /*2850*/  FFMA R103, R63.reuse, R35, R84 ;  /* 0x000000233f677223 */ /* 0x040fe20000000054 */
[C---:B------:R-:W-:Y:S01]  /*2860*/  FFMA R73, R63.reuse, R19, R60 ;  /* 0x000000133f497223 */ /* 0x040fe2000000003c */
[----:B------:R-:W-:Y:S01]  /*2870*/  FFMA R111, R63, R31, R62 ;  /* 0x0000001f3f6f7223 */ /* 0x000fe2000000003e */
[C---:B-1----:R-:W-:Y:S01]  /*2880*/  FFMA R16, R48.reuse, R16, R67 ;  /* 0x0000001030107223 */ /* 0x042fe20000000043 */
[----:B------:R-:W1:Y:S01]  /*2890*/  LDS.128 R60, [R76.X4+UR5+0x130] ;  /* 0x000130054c3c7984 */ /* 0x000e620008004c00 */
        /* <DEDUP_REMOVED lines=14> */
[----:B--2---:R-:W-:Y:S01]  /*2980*/  FFMA R18, R56, R20, R89 ;  /* 0x0000001438127223 */ /* 0x004fe20000000059 */
[----:B------:R-:W-:-:S02]  /*2990*/  FFMA R65, R51, R35, R34 ;  /* 0x0000002333417223 */ /* 0x000fc40000000022 */
[----:B------:R-:W-:Y:S01]  /*29a0*/  LDS.128 R48, [R76.X4+UR5+0x20b0] ;  /* 0x0020b0054c307984 */ /* 0x000fe20008004c00 */
[C---:B---3--:R-:W-:Y:S01]  /*29b0*/  FFMA R16, R56.reuse, R40, R87 ;  /* 0x0000002838107223 */ /* 0x048fe20000000057 */
[C---:B------:R-:W-:Y:S01]  /*29c0*/  FFMA R27, R57.reuse, R21, R18 ;  /* 0x00000015391b7223 */ /* 0x040fe20000000012 */
[----:B----4-:R-:W-:Y:S02]  /*29d0*/  FFMA R24, R56, R36, R91 ;  /* 0x0000002438187223 */ /* 0x010fe4000000005b */
[C---:B------:R-:W-:Y:S01]  /*29e0*/  FFMA R29, R57.reuse, R41, R16 ;  /* 0x00000029391d7223 */ /* 0x040fe20000000010 */
[C---:B------:R-:W-:Y:S01]  /*29f0*/  FFMA R26, R58.reuse, R22, R27 ;  /* 0x000000163a1a7223 */ /* 0x040fe2000000001b */
[----:B------:R-:W2:Y:S01]  /*2a00*/  LDS.128 R16, [R76.X4+UR5+0x1b0] ;  /* 0x0001b0054c107984 */ /* 0x000ea20008004c00 */
        /* <DEDUP_REMOVED lines=11> */
[C---:B------:R-:W-:Y:S01]  /*2ac0*/  FFMA R30, R54.reuse, R38, R31 ;  /* 0x00000026361e7223 */ /* 0x040fe2000000001f */
[----:B------:R-:W3:Y:S01]  /*2ad0*/  LDS.128 R24, [R76.X4+UR5+0x2030] ;  /* 0x002030054c187984 */ /* 0x000ee20008004c00 */
[----:B------:R-:W-:Y:S01]  /*2ae0*/  FFMA R29, R53, R45, R28 ;  /* 0x0000002d351d7223 */ /* 0x000fe2000000001c */
[----:B------:R-:W-:Y:S01]  /*2af0*/  FFMA R28, R54, R22, R33 ;  /* 0x00000016361c7223 */ /* 0x000fe20000000021 */
[C---:B------:R-:W-:Y:S01]  /*2b00*/  FFMA R97, R55.reuse, R39, R30 ;  /* 0x0000002737617223 */ /* 0x040fe2000000001e */
[----:B-1----:R-:W-:Y:S01]  /*2b10*/  FFMA R30, R60, R36, R107 ;  /* 0x000000243c1e7223 */ /* 0x002fe2000000006b */
[----:B------:R-:W-:Y:S01]  /*2b20*/  FFMA R32, R54, R46, R29 ;  /* 0x0000002e36207223 */ /* 0x000fe2000000001d */
[----:B------:R-:W-:Y:S01]  /*2b30*/  FFMA R95, R55, R23, R28 ;  /* 0x00000017375f7223 */ /* 0x000fe2000000001c */
[C---:B------:R-:W-:Y:S01]  /*2b40*/  FFMA R28, R60.reuse, R20, R105 ;  /* 0x000000143c1c7223 */ /* 0x040fe20000000069 */
[----:B------:R-:W-:Y:S01]  /*2b50*/  FFMA R31, R61, R37, R30 ;  /* 0x000000253d1f7223 */ /* 0x000fe2000000001e */
[----:B------:R-:W-:Y:S01]  /*2b60*/  FFMA R99, R55, R47, R32 ;  /* 0x0000002f37637223 */ /* 0x000fe20000000020 */
        /* <DEDUP_REMOVED lines=13> */
[----:B------:R-:W-:Y:S01]  /*2c40*/  FFMA R113, R63, R43, R62 ;  /* 0x0000002b3f717223 */ /* 0x000fe2000000003e */
[----:B------:R-:W-:Y:S01]  /*2c50*/  FFMA R56, R56, R44, R93 ;  /* 0x0000002c38387223 */ /* 0x000fe2000000005d */
[----:B------:R-:W1:Y:S01]  /*2c60*/  LDS.128 R60, [R76.X4+UR5+0x2130] ;  /* 0x002130054c3c7984 */ /* 0x000e620008004c00 */
[-C--:B------:R-:W-:Y:S01]  /*2c70*/  FFMA R53, R53, R41.reuse, R52 ;  /* 0x0000002935357223 */ /* 0x080fe20000000034 */
        /* <DEDUP_REMOVED lines=14> */
[C---:B---3--:R-:W-:Y:S01]  /*2d60*/  FFMA R66, R24.reuse, R40, R66 ;  /* 0x0000002818427223 */ /* 0x048fe20000000042 */
[C---:B------:R-:W-:Y:S01]  /*2d70*/  FFMA R64, R24.reuse, R44, R64 ;  /* 0x0000002c18407223 */ /* 0x040fe20000000040 */
[C---:B------:R-:W-:Y:S01]  /*2d80*/  FFMA R16, R24.reuse, R36, R125 ;  /* 0x0000002418107223 */ /* 0x040fe2000000007d */
[----:B------:R-:W-:Y:S01]  /*2d90*/  FFMA R24, R24, R20, R123 ;  /* 0x0000001418187223 */ /* 0x000fe2000000007b */
[----:B------:R-:W-:Y:S01]  /*2da0*/  FFMA R101, R55, R43, R54 ;  /* 0x0000002b37657223 */ /* 0x000fe20000000036 */
[C---:B------:R-:W-:Y:S01]  /*2db0*/  FFMA R119, R19.reuse, R47, R30 ;  /* 0x0000002f13777223 */ /* 0x040fe2000000001e */
[C---:B------:R-:W-:Y:S01]  /*2dc0*/  FFMA R117, R19.reuse, R39, R28 ;  /* 0x0000002713757223 */ /* 0x040fe2000000001c */
[----:B------:R-:W-:Y:S01]  /*2dd0*/  FFMA R115, R19, R23, R18 ;  /* 0x0000001713737223 */ /* 0x000fe20000000012 */
[----:B------:R-:W2:Y:S01]  /*2de0*/  LDS.128 R52, [R76.X4+UR5+0x21b0] ;  /* 0x0021b0054c347984 */ /* 0x000ea20008004c00 */
[C---:B------:R-:W-:Y:S01]  /*2df0*/  FFMA R29, R25.reuse, R41, R66 ;  /* 0x00000029191d7223 */ /* 0x040fe20000000042 */
[C---:B------:R-:W-:Y:S01]  /*2e00*/  FFMA R17, R25.reuse, R45, R64 ;  /* 0x0000002d19117223 */ /* 0x040fe20000000040 */
[C---:B------:R-:W-:Y:S01]  /*2e10*/  FFMA R19, R25.reuse, R37, R16 ;  /* 0x0000002519137223 */ /* 0x040fe20000000010 */
        /* <DEDUP_REMOVED lines=13> */
[----:B------:R-:W-:Y:S01]  /*2ef0*/  FFMA R72, R48, R44, R72 ;  /* 0x0000002c30487223 */ /* 0x000fe20000000048 */
[-C--:B------:R-:W-:Y:S01]  /*2f00*/  FFMA R93, R59, R47.reuse, R58 ;  /* 0x0000002f3b5d7223 */ /* 0x080fe2000000003a */
        /* <DEDUP_REMOVED lines=9> */
[C---:B-1----:R-:W-:Y:S01]  /*2fa0*/  FFMA R48, R60.reuse, R20, R73 ;  /* 0x000000143c307223 */ /* 0x042fe20000000049 */
[----:B------:R-:W-:Y:S01]  /*2fb0*/  FFMA R82, R60, R44, R103 ;  /* 0x0000002c3c527223 */ /* 0x000fe20000000067 */
[----:B------:R-:W1:Y:S01]  /*2fc0*/  LDS.128 R16, [R80+0xc0] ;  /* 0x0000c00050107984 */ /* 0x000e620000000c00 */
        /* <DEDUP_REMOVED lines=8> */
[----:B------:R-:W-:Y:S01]  /*3050*/  FFMA R60, R60, R40, R111 ;  /* 0x000000283c3c7223 */ /* 0x000fe2000000006f */
[C---:B------:R-:W-:Y:S01]  /*3060*/  FFMA R75, R61.reuse, R37, R50 ;  /* 0x000000253d4b7223 */ /* 0x040fe20000000032 */
[C---:B------:R-:W-:Y:S01]  /*3070*/  FFMA R103, R61.reuse, R21, R48 ;  /* 0x000000153d677223 */ /* 0x040fe20000000030 */
[----:B------:R-:W4:Y:S01]  /*3080*/  LDS.128 R32, [R80+0x1c0] ;  /* 0x0001c00050207984 */ /* 0x000f220000000c00 */
[C---:B------:R-:W-:Y:S01]  /*3090*/  FFMA R73, R61.reuse, R45, R82 ;  /* 0x0000002d3d497223 */ /* 0x040fe20000000052 */
[----:B------:R-:W-:Y:S01]  /*30a0*/  FFMA R61, R61, R41, R60 ;  /* 0x000000293d3d7223 */ /* 0x000fe2000000003c */
[C---:B------:R-:W-:Y:S01]  /*30b0*/  FFMA R82, R62.reuse, R38, R75 ;  /* 0x000000263e527223 */ /* 0x040fe2000000004b */
[----:B------:R-:W4:Y:S01]  /*30c0*/  LDS.128 R48, [R76.X4+UR5+0xc0] ;  /* 0x0000c0054c307984 */ /* 0x000f220008004c00 */
[C---:B------:R-:W-:Y:S01]  /*30d0*/  FFMA R84, R62.reuse, R46, R73 ;  /* 0x0000002e3e547223 */ /* 0x040fe20000000049 */
[C---:B------:R-:W-:Y:S01]  /*30e0*/  FFMA R60, R62.reuse, R22, R103 ;  /* 0x000000163e3c7223 */ /* 0x040fe20000000067 */
[----:B------:R-:W-:Y:S01]  /*30f0*/  FFMA R62, R62, R42, R61 ;  /* 0x0000002a3e3e7223 */ /* 0x000fe2000000003d */
[C---:B------:R-:W-:Y:S01]  /*3100*/  FFMA R75, R63.reuse, R39, R82 ;  /* 0x000000273f4b7223 */ /* 0x040fe20000000052 */
[C---:B------:R-:W-:Y:S01]  /*3110*/  FFMA R103, R63.reuse, R47, R84 ;  /* 0x0000002f3f677223 */ /* 0x040fe20000000054 */
[C---:B------:R-:W-:Y:S01]  /*3120*/  FFMA R73, R63.reuse, R23, R60 ;  /* 0x000000173f497223 */ /* 0x040fe2000000003c */
[----:B------:R-:W-:Y:S01]  /*3130*/  FFMA R111, R63, R43, R62 ;  /* 0x0000002b3f6f7223 */ /* 0x000fe2000000003e */
[C---:B--2---:R-:W-:Y:S01]  /*3140*/  FFMA R20, R52.reuse, R20, R69 ;  /* 0x0000001434147223 */ /* 0x044fe20000000045 */
[----:B------:R-:W2:Y:S01]  /*3150*/  LDS.128 R60, [R76.X4+UR5+0x140] ;  /* 0x000140054c3c7984 */ /* 0x000ea20008004c00 */
        /* <DEDUP_REMOVED lines=14> */
[----:B-1----:R-:W-:Y:S01]  /*3240*/  FFMA R22, R56, R16, R89 ;  /* 0x0000001038167223 */ /* 0x002fe20000000059 */
[----:B------:R-:W-:-:S02]  /*3250*/  FFMA R65, R55, R47, R46 ;  /* 0x0000002f37417223 */ /* 0x000fc4000000002e */
[----:B------:R-:W-:Y:S01]  /*3260*/  LDS.128 R52, [R80+0x150] ;  /* 0x0001500050347984 */ /* 0x000fe20000000c00 */
[C---:B---3--:R-:W-:Y:S01]  /*3270*/  FFMA R36, R56.reuse, R24, R91 ;  /* 0x0000001838247223 */ /* 0x048fe2000000005b */
[C---:B------:R-:W-:Y:S01]  /*3280*/  FFMA R23, R57.reuse, R17, R22 ;  /* 0x0000001139177223 */ /* 0x040fe20000000016 */
[----:B----4-:R-:W-:Y:S02]  /*3290*/  FFMA R20, R56, R28, R87 ;  /* 0x0000001c38147223 */ /* 0x010fe40000000057 */
[C---:B------:R-:W-:Y:S01]  /*32a0*/  FFMA R21, R57.reuse, R25, R36 ;  /* 0x0000001939157223 */ /* 0x040fe20000000024 */
[C---:B------:R-:W-:Y:S01]  /*32b0*/  FFMA R22, R58.reuse, R18, R23 ;  /* 0x000000123a167223 */ /* 0x040fe20000000017 */
[----:B------:R-:W1:Y:S01]  /*32c0*/  LDS.128 R36, [R76.X4+UR5+0x1c0] ;  /* 0x0001c0054c247984 */ /* 0x000e620008004c00 */
[----:B------:R-:W-:Y:S01]  /*32d0*/  FFMA R41, R57, R29, R20 ;  /* 0x0000001d39297223 */ /* 0x000fe20000000014 */
[----:B------:R-:W-:Y:S01]  /*32e0*/  FFMA R40, R58, R26, R21 ;  /* 0x0000001a3a287223 */ /* 0x000fe20000000015 */
        /* <DEDUP_REMOVED lines=10> */
[----:B------:R-:W3:Y:S01]  /*3390*/  LDS.128 R40, [R76.X4+UR5+0x2040] ;  /* 0x002040054c287984 */ /* 0x000ee20008004c00 */
[C---:B------:R-:W-:Y:S01]  /*33a0*/  FFMA R45, R49.reuse, R17, R20 ;  /* 0x00000011312d7223 */ /* 0x040fe20000000014 */
[----:B------:R-:W-:Y:S01]  /*33b0*/  FFMA R48, R48, R28, R101 ;  /* 0x0000001c30307223 */ /* 0x000fe20000000065 */
[C---:B------:R-:W-:Y:S01]  /*33c0*/  FFMA R22, R50.reuse, R26, R23 ;  /* 0x0000001a32167223 */ /* 0x040fe20000000017 */
[C---:B------:R-:W-:Y:S01]  /*33d0*/  FFMA R44, R50.reuse, R34, R21 ;  /* 0x00000022322c7223 */ /* 0x040fe20000000015 */
[----:B------:R-:W-:Y:S01]  /*33e0*/  FFMA R20, R50, R18, R45 ;  /* 0x0000001232147223 */ /* 0x000fe2000000002d */
[----:B------:R-:W-:Y:S01]  /*33f0*/  FFMA R49, R49, R29, R48 ;  /* 0x0000001d31317223 */ /* 0x000fe20000000030 */
[C---:B------:R-:W-:Y:S01]  /*3400*/  FFMA R97, R51.reuse, R27, R22 ;  /* 0x0000001b33617223 */ /* 0x040fe20000000016 */
[C---:B--2---:R-:W-:Y:S01]  /*3410*/  FFMA R22, R60.reuse, R24, R107 ;  /* 0x000000183c167223 */ /* 0x044fe2000000006b */
[----:B------:R-:W-:Y:S01]  /*3420*/  FFMA R95, R51, R19, R20 ;  /* 0x00000013335f7223 */ /* 0x000fe20000000014 */
[----:B------:R-:W-:Y:S01]  /*3430*/  FFMA R20, R60, R16, R105 ;  /* 0x000000103c147223 */ /* 0x000fe20000000069 */
[----:B------:R-:W-:Y:S01]  /*3440*/  FFMA R50, R50, R30, R49 ;  /* 0x0000001e32327223 */ /* 0x000fe20000000031 */
[----:B------:R-:W-:Y:S01]  /*3450*/  FFMA R47, R61, R25, R22 ;  /* 0x000000193d2f7223 */ /* 0x000fe20000000016 */
[----:B------:R-:W-:Y:S01]  /*3460*/  FFMA R99, R51, R35, R44 ;  /* 0x0000002333637223 */ /* 0x000fe2000000002c */
[C---:B------:R-:W-:Y:S01]  /*3470*/  FFMA R49, R61.reuse, R17, R20 ;  /* 0x000000113d317223 */ /* 0x040fe20000000014 */
[C---:B------:R-:W-:Y:S01]  /*3480*/  FFMA R44, R60.reuse, R32, R109 ;  /* 0x000000203c2c7223 */ /* 0x040fe2000000006d */
        /* <DEDUP_REMOVED lines=10> */
[----:B------:R-:W-:Y:S01]  /*3530*/  FFMA R101, R51, R31, R50 ;  /* 0x0000001f33657223 */ /* 0x000fe20000000032 */
[C---:B-1----:R-:W-:Y:S01]  /*3540*/  FFMA R44, R36.reuse, R28, R121 ;  /* 0x0000001c242c7223 */ /* 0x042fe20000000079 */
[C---:B------:R-:W-:Y:S01]  /*3550*/  FFMA R109, R63.reuse, R35, R48 ;  /* 0x000000233f6d7223 */ /* 0x040fe20000000030 */
[----:B------:R-:W-:Y:S01]  /*3560*/  FFMA R113, R63, R31, R62 ;  /* 0x0000001f3f717223 */ /* 0x000fe2000000003e */
        /* <DEDUP_REMOVED lines=28> */
[----:B------:R-:W-:Y:S01]  /*3730*/  FFMA R42, R42, R18, R41 ;  /* 0x000000122a2a7223 */ /* 0x000fe20000000029 */
[C---:B--2---:R-:W-:Y:S01]  /*3740*/  FFMA R74, R20.reuse, R28, R74 ;  /* 0x0000001c144a7223 */ /* 0x044fe2000000004a */
[C---:B------:R-:W-:Y:S01]  /*3750*/  FFMA R68, R20.reuse, R16, R68 ;  /* 0x0000001014447223 */ /* 0x040fe20000000044 */
        /* <DEDUP_REMOVED lines=13> */
[-C--:B------:R-:W-:Y:S01]  /*3830*/  FFMA R21, R21, R33.reuse, R72 ;  /* 0x0000002115157223 */ /* 0x080fe20000000048 */
[----:B------:R-:W-:Y:S01]  /*3840*/  FFMA R57, R57, R33, R56 ;  /* 0x0000002139397223 */ /* 0x000fe20000000038 */
[----:B-1----:R-:W-:Y:S01]  /*3850*/  FFMA R20, R60, R16, R73 ;  /* 0x000000103c147223 */ /* 0x002fe20000000049 */
[----:B------:R-:W1:Y:S01]  /*3860*/  LDS.128 R40, [R80+0x50] ;  /* 0x0000500050287984 */ /* 0x000e620000000c00 */
[----:B------:R-:W-:Y:S01]  /*3870*/  FFMA R72, R22, R34, R21 ;  /* 0x0000002216487223 */ /* 0x000fe20000000015 */
[----:B------:R-:W-:Y:S01]  /*3880*/  FFMA R22, R60, R24, R75 ;  /* 0x000000183c167223 */ /* 0x000fe2000000004b */
[----:B------:R-:W-:Y:S01]  /*3890*/  FFMA R58, R58, R34, R57 ;  /* 0x000000223a3a7223 */ /* 0x000fe20000000039 */
[----:B------:R-:W4:Y:S01]  /*38a0*/  LDS.128 R48, [R80+0xd0] ;  /* 0x0000d00050307984 */ /* 0x000f220000000c00 */
        /* <DEDUP_REMOVED lines=9> */
[----:B------:R-:W4:Y:S01]  /*3940*/  LDS.128 R20, [R76.X4+UR5+0xd0] ;  /* 0x0000d0054c147984 */ /* 0x000f220008004c00 */
[----:B------:R-:W-:Y:S01]  /*3950*/  FFMA R93, R59, R35, R58 ;  /* 0x000000233b5d7223 */ /* 0x000fe2000000003a */
[----:B------:R-:W-:Y:S01]  /*3960*/  FFMA R61, R61, R29, R60 ;  /* 0x0000001d3d3d7223 */ /* 0x000fe2000000003c */
[C---:B------:R-:W-:Y:S01]  /*3970*/  FFMA R84, R62.reuse, R34, R73 ;  /* 0x000000223e547223 */ /* 0x040fe20000000049 */
        /* <DEDUP_REMOVED lines=8> */
[C---:B---3--:R-:W-:Y:S01]  /*3a00*/  FFMA R16, R36.reuse, R16, R69 ;  /* 0x0000001024107223 */ /* 0x048fe20000000045 */
[----:B------:R-:W3:Y:S01]  /*3a10*/  LDS.128 R60, [R76.X4+UR5+0x150] ;  /* 0x000150054c3c7984 */ /* 0x000ee20008004c00 */
        /* <DEDUP_REMOVED lines=9> */
[----:B--2---:R-:W-:Y:S01]  /*3ab0*/  FFMA R24, R44, R52, R91 ;  /* 0x000000342c187223 */ /* 0x004fe2000000005b */
[----:B------:R-:W-:Y:S01]  /*3ac0*/  FFMA R69, R39, R19, R18 ;  /* 0x0000001327457223 */ /* 0x000fe20000000012 */
[----:B------:R-:W-:Y:S01]  /*3ad0*/  FFMA R26, R38, R26, R25 ;  /* 0x0000001a261a7223 */ /* 0x000fe20000000019 */
[----:B-1----:R-:W-:Y:S01]  /*3ae0*/  FFMA R16, R44, R40, R87 ;  /* 0x000000282c107223 */ /* 0x002fe20000000057 */
[----:B------:R-:W-:Y:S01]  /*3af0*/  FFMA R17, R45, R53, R24 ;  /* 0x000000352d117223 */ /* 0x000fe20000000018 */
[----:B------:R-:W-:Y:S01]  /*3b00*/  FFMA R34, R38, R34, R33 ;  /* 0x0000002226227223 */ /* 0x000fe20000000021 */
[----:B------:R-:W-:Y:S01]  /*3b10*/  FFMA R67, R39, R27, R26 ;  /* 0x0000001b27437223 */ /* 0x000fe2000000001a */
[----:B----4-:R-:W-:Y:S01]  /*3b20*/  FFMA R18, R44, R48, R89 ;  /* 0x000000302c127223 */ /* 0x010fe20000000059 */
[C---:B------:R-:W-:Y:S01]  /*3b30*/  FFMA R29, R45.reuse, R41, R16 ;  /* 0x000000292d1d7223 */ /* 0x040fe20000000010 */
[C---:B------:R-:W-:Y:S01]  /*3b40*/  FFMA R28, R46.reuse, R54, R17 ;  /* 0x000000362e1c7223 */ /* 0x040fe20000000011 */
[----:B------:R-:W1:Y:S01]  /*3b50*/  LDS.128 R24, [R76.X4+UR5+0x1d0] ;  /* 0x0001d0054c187984 */ /* 0x000e620008004c00 */
[----:B------:R-:W-:Y:S01]  /*3b60*/  FFMA R19, R45, R49, R18 ;  /* 0x000000312d137223 */ /* 0x000fe20000000012 */
[C---:B------:R-:W-:Y:S01]  /*3b70*/  FFMA R16, R46.reuse, R42, R29 ;  /* 0x0000002a2e107223 */ /* 0x040fe2000000001d */
        /* <DEDUP_REMOVED lines=42> */
[----:B------:R-:W1:Y:S01]  /*3e20*/  LDS.128 R60, [R76.X4+UR5+0x2150] ;  /* 0x002150054c3c7984 */ /* 0x000e620008004c00 */
[C---:B------:R-:W-:Y:S01]  /*3e30*/  FFMA R22, R24.reuse, R52, R117 ;  /* 0x0000003418167223 */ /* 0x040fe20000000075 */
[----:B------:R-:W-:Y:S01]  /*3e40*/  FFMA R24, R24, R48, R115 ;  /* 0x0000003018187223 */ /* 0x000fe20000000073 */
[----:B------:R-:W-:Y:S01]  /*3e50*/  FFMA R20, R26, R42, R29 ;  /* 0x0000002a1a147223 */ /* 0x000fe2000000001d */
[C---:B------:R-:W-:Y:S01]  /*3e60*/  FFMA R21, R25.reuse, R57, R28 ;  /* 0x0000003919157223 */ /* 0x040fe2000000001c */
[C---:B------:R-:W-:Y:S01]  /*3e70*/  FFMA R23, R25.reuse, R53, R22 ;  /* 0x0000003519177223 */ /* 0x040fe20000000016 */
[----:B------:R-:W-:Y:S01]  /*3e80*/  FFMA R25, R25, R49, R24 ;  /* 0x0000003119197223 */ /* 0x000fe20000000018 */
[----:B------:R-:W-:Y:S01]  /*3e90*/  FFMA R121, R27, R43, R20 ;  /* 0x0000002b1b797223 */ /* 0x000fe20000000014 */
[----:B------:R-:W-:Y:S01]  /*3ea0*/  FFMA R71, R39, R31, R30 ;  /* 0x0000001f27477223 */ /* 0x000fe2000000001e */
[C---:B--2---:R-:W-:Y:S01]  /*3eb0*/  FFMA R66, R32.reuse, R40, R66 ;  /* 0x0000002820427223 */ /* 0x044fe20000000042 */
[C---:B------:R-:W-:Y:S01]  /*3ec0*/  FFMA R64, R32.reuse, R56, R64 ;  /* 0x0000003820407223 */ /* 0x040fe20000000040 */
[C---:B------:R-:W-:Y:S01]  /*3ed0*/  FFMA R20, R32.reuse, R52, R125 ;  /* 0x0000003420147223 */ /* 0x040fe2000000007d */
[----:B------:R-:W-:Y:S01]  /*3ee0*/  FFMA R32, R32, R48, R123 ;  /* 0x0000003020207223 */ /* 0x000fe2000000007b */
[----:B------:R-:W2:Y:S01]  /*3ef0*/  LDS.128 R28, [R76.X4+UR5+0x21d0] ;  /* 0x0021d0054c1c7984 */ /* 0x000ea20008004c00 */
        /* <DEDUP_REMOVED lines=12> */
[----:B------:R-:W-:Y:S01]  /*3fc0*/  FFMA R70, R16, R52, R70 ;  /* 0x0000003410467223 */ /* 0x000fe20000000046 */
[----:B------:R-:W-:Y:S01]  /*3fd0*/  FFMA R117, R27, R55, R22 ;  /* 0x000000371b757223 */ /* 0x000fe20000000016 */
[----:B------:R-:W-:Y:S01]  /*3fe0*/  FFMA R64, R35, R59, R64 ;  /* 0x0000003b23407223 */ /* 0x000fe20000000040 */
[C---:B------:R-:W-:Y:S01]  /*3ff0*/  FFMA R23, R17.reuse, R49, R68 ;  /* 0x0000003111177223 */ /* 0x040fe20000000044 */
[----:B------:R-:W-:Y:S01]  /*4000*/  FFMA R21, R17, R53, R70 ;  /* 0x0000003511157223 */ /* 0x000fe20000000046 */
[C---:B------:R-:W-:Y:S01]  /*4010*/  FFMA R125, R35.reuse, R55, R20 ;  /* 0x00000037237d7223 */ /* 0x040fe20000000014 */
[C---:B------:R-:W-:Y:S01]  /*4020*/  FFMA R123, R35.reuse, R51, R34 ;  /* 0x00000033237b7223 */ /* 0x040fe20000000022 */
[----:B------:R-:W-:Y:S01]  /*4030*/  FFMA R66, R35, R43, R66 ;  /* 0x0000002b23427223 */ /* 0x000fe20000000042 */
[C---:B------:R-:W-:Y:S01]  /*4040*/  FFMA R68, R18.reuse, R50, R23 ;  /* 0x0000003212447223 */ /* 0x040fe20000000017 */
[----:B------:R-:W-:Y:S01]  /*4050*/  FFMA R70, R18, R54, R21 ;  /* 0x0000003612467223 */ /* 0x000fe20000000015 */
[----:B------:R-:W-:Y:S01]  /*4060*/  FFMA R44, R44, R56, R93 ;  /* 0x000000382c2c7223 */ /* 0x000fe2000000005d */
[----:B------:R-:W-:Y:S01]  /*4070*/  LDS.128 R32, [R76.X4+UR5+0x60] ;  /* 0x000060054c207984 */ /* 0x000fe20008004c00 */
[C---:B------:R-:W-:Y:S01]  /*4080*/  FFMA R74, R16.reuse, R40, R74 ;  /* 0x00000028104a7223 */ /* 0x040fe2000000004a */
[----:B------:R-:W-:Y:S01]  /*4090*/  FFMA R72, R16, R56, R72 ;  /* 0x0000003810487223 */ /* 0x000fe20000000048 */
[----:B------:R-:W-:Y:S01]  /*40a0*/  FFMA R45, R45, R57, R44 ;  /* 0x000000392d2d7223 */ /* 0x000fe2000000002c */
[----:B------:R-:W-:Y:S01]  /*40b0*/  LDS.128 R20, [R80+0xe0] ;  /* 0x0000e00050147984 */ /* 0x000fe20000000c00 */
[----:B------:R-:W-:Y:S01]  /*40c0*/  FFMA R25, R17, R41, R74 ;  /* 0x0000002911197223 */ /* 0x000fe2000000004a */
[C---:B------:R-:W-:Y:S01]  /*40d0*/  FFMA R119, R27.reuse, R59, R24 ;  /* 0x0000003b1b777223 */ /* 0x040fe20000000018 */
[----:B------:R-:W-:Y:S01]  /*40e0*/  FFMA R46, R46, R58, R45 ;  /* 0x0000003a2e2e7223 */ /* 0x000fe2000000002d */
[----:B------:R-:W3:Y:S01]  /*40f0*/  LDS.128 R36, [R80+0x60] ;  /* 0x0000600050247984 */ /* 0x000ee20000000c00 */
[----:B------:R-:W-:Y:S01]  /*4100*/  FFMA R115, R27, R51, R26 ;  /* 0x000000331b737223 */ /* 0x000fe2000000001a */
[----:B------:R-:W-:Y:S01]  /*4110*/  FFMA R17, R17, R57, R72 ;  /* 0x0000003911117223 */ /* 0x000fe20000000048 */
[C---:B------:R-:W-:Y:S01]  /*4120*/  FFMA R74, R18.reuse, R42, R25 ;  /* 0x0000002a124a7223 */ /* 0x040fe20000000019 */
[-C--:B------:R-:W-:Y:S01]  /*4130*/  FFMA R93, R47, R59.reuse, R46 ;  /* 0x0000003b2f5d7223 */ /* 0x080fe2000000002e */
[----:B------:R-:W4:Y:S01]  /*4140*/  LDS.128 R24, [R80+0x160] ;  /* 0x0001600050187984 */ /* 0x000f220000000c00 */
[----:B------:R-:W-:Y:S01]  /*4150*/  FFMA R72, R18, R58, R17 ;  /* 0x0000003a12487223 */ /* 0x000fe20000000011 */
[C---:B-1----:R-:W-:Y:S01]  /*4160*/  FFMA R18, R60.reuse, R52, R75 ;  /* 0x000000343c127223 */ /* 0x042fe2000000004b */
[C---:B------:R-:W-:Y:S01]  /*4170*/  FFMA R16, R60.reuse, R48, R73 ;  /* 0x000000303c107223 */ /* 0x040fe20000000049 */
[----:B------:R-:W1:Y:S01]  /*4180*/  LDS.128 R44, [R80+0x1e0] ;  /* 0x0001e000502c7984 */ /* 0x000e620000000c00 */
        /* <DEDUP_REMOVED lines=13> */
[----:B------:R-:W-:Y:S01]  /*4260*/  FFMA R60, R62, R50, R103 ;  /* 0x000000323e3c7223 */ /* 0x000fe20000000067 */
[C---:B--2---:R-:W-:Y:S01]  /*4270*/  FFMA R48, R28.reuse, R48, R69 ;  /* 0x000000301c307223 */ /* 0x044fe20000000045 */
[C---:B------:R-:W-:Y:S01]  /*4280*/  FFMA R56, R28.reuse, R56, R65 ;  /* 0x000000381c387223 */ /* 0x040fe20000000041 */
[----:B------:R-:W-:Y:S01]  /*4290*/  FFMA R52, R28, R52, R67 ;  /* 0x000000341c347223 */ /* 0x000fe20000000043 */
        /* <DEDUP_REMOVED lines=11> */
[----:B------:R-:W2:Y:S01]  /*4350*/  LDS.128 R60, [R76.X4+UR5+0x160] ;  /* 0x000160054c3c7984 */ /* 0x000ea20008004c00 */
[C---:B------:R-:W-:Y:S01]  /*4360*/  FFMA R58, R30.reuse, R58, R57 ;  /* 0x0000003a1e3a7223 */ /* 0x040fe20000000039 */
[C---:B------:R-:W-:Y:S01]  /*4370*/  FFMA R54, R30.reuse, R54, R53 ;  /* 0x000000361e367223 */ /* 0x040fe20000000035 */
[----:B------:R-:W-:Y:S01]  /*4380*/  FFMA R30, R30, R42, R29 ;  /* 0x0000002a1e1e7223 */ /* 0x000fe2000000001d */
[C---:B---3--:R-:W-:Y:S01]  /*4390*/  FFMA R28, R32.reuse, R36, R87 ;  /* 0x00000024201c7223 */ /* 0x048fe20000000057 */
[C---:B------:R-:W-:Y:S01]  /*43a0*/  FFMA R65, R31.reuse, R59, R58 ;  /* 0x0000003b1f417223 */ /* 0x040fe2000000003a */
[C---:B------:R-:W-:Y:S01]  /*43b0*/  FFMA R67, R31.reuse, R55, R54 ;  /* 0x000000371f437223 */ /* 0x040fe20000000036 */
[C---:B------:R-:W-:Y:S01]  /*43c0*/  FFMA R71, R31.reuse, R43, R30 ;  /* 0x0000002b1f477223 */ /* 0x040fe2000000001e */
[C---:B------:R-:W-:Y:S01]  /*43d0*/  FFMA R30, R32.reuse, R20, R89 ;  /* 0x00000014201e7223 */ /* 0x040fe20000000059 */
[----:B------:R-:W-:Y:S01]  /*43e0*/  FFMA R69, R31, R51, R50 ;  /* 0x000000331f457223 */ /* 0x000fe20000000032 */
[C---:B------:R-:W-:Y:S01]  /*43f0*/  FFMA R49, R33.reuse, R37, R28 ;  /* 0x0000002521317223 */ /* 0x040fe2000000001c */
[C---:B----4-:R-:W-:Y:S01]  /*4400*/  FFMA R40, R32.reuse, R24, R91 ;  /* 0x0000001820287223 */ /* 0x050fe2000000005b */
[C---:B------:R-:W-:Y:S01]  /*4410*/  FFMA R43, R33.reuse, R21, R30 ;  /* 0x00000015212b7223 */ /* 0x040fe2000000001e */
[----:B-1----:R-:W-:Y:S01]  /*4420*/  FFMA R32, R32, R44, R93 ;  /* 0x0000002c20207223 */ /* 0x002fe2000000005d */
[----:B------:R-:W1:Y:S01]  /*4430*/  LDS.128 R28, [R76.X4+UR5+0x1e0] ;  /* 0x0001e0054c1c7984 */ /* 0x000e620008004c00 */
        /* <DEDUP_REMOVED lines=22> */
[----:B------:R-:W3:Y:S01]  /*45a0*/  LDS.128 R40, [R76.X4+UR5+0x2060] ;  /* 0x002060054c287984 */ /* 0x000ee20008004c00 */
[C---:B------:R-:W-:Y:S01]  /*45b0*/  FFMA R90, R19.reuse, R47, R90 ;  /* 0x0000002f135a7223 */ /* 0x040fe2000000005a */
[C---:B------:R-:W-:Y:S01]  /*45c0*/  FFMA R88, R19.reuse, R27, R88 ;  /* 0x0000001b13587223 */ /* 0x040fe20000000058 */
[C---:B--2---:R-:W-:Y:S01]  /*45d0*/  FFMA R82, R60.reuse, R44, R82 ;  /* 0x0000002c3c527223 */ /* 0x044fe20000000052 */
        /* <DEDUP_REMOVED lines=13> */
[C---:B-1----:R-:W-:Y:S01]  /*46b0*/  FFMA R48, R28.reuse, R44, R119 ;  /* 0x0000002c1c307223 */ /* 0x042fe20000000077 */
        /* <DEDUP_REMOVED lines=14> */
[C---:B------:R-:W-:Y:S01]  /*47a0*/  FFMA R95, R31.reuse, R27, R48 ;  /* 0x0000001b1f5f7223 */ /* 0x040fe20000000030 */
[C---:B------:R-:W-:Y:S01]  /*47b0*/  FFMA R115, R31.reuse, R39, R28 ;  /* 0x000000271f737223 */ /* 0x040fe2000000001c */
[----:B------:R-:W4:Y:S01]  /*47c0*/  LDS.128 R56, [R76.X4+UR5+0x21e0] ;  /* 0x0021e0054c387984 */ /* 0x000f220008004c00 */
[----:B------:R-:W-:Y:S01]  /*47d0*/  FFMA R93, R31, R23, R30 ;  /* 0x000000171f5d7223 */ /* 0x000fe2000000001e */
[----:B------:R-:W-:-:S02]  /*47e0*/  FFMA R84, R60, R36, R84 ;  /* 0x000000243c547223 */ /* 0x000fc40000000054 */
[----:B------:R-:W-:Y:S01]  /*47f0*/  LDS.128 R52, [R80+0x170] ;  /* 0x0001700050347984 */ /* 0x000fe20000000c00 */
[C---:B---3--:R-:W-:Y:S01]  /*4800*/  FFMA R66, R40.reuse, R36, R66 ;  /* 0x0000002428427223 */ /* 0x048fe20000000042 */
        /* <DEDUP_REMOVED lines=10> */
[-C--:B------:R-:W-:Y:S01]  /*48b0*/  FFMA R61, R61, R37.reuse, R84 ;  /* 0x000000253d3d7223 */ /* 0x080fe20000000054 */
        /* <DEDUP_REMOVED lines=18> */
[----:B------:R-:W2:Y:S01]  /*49e0*/  LDS.128 R72, [R76.X4+UR5+0x70] ;  /* 0x000070054c487984 */ /* 0x000ea20008004c00 */
[C---:B------:R-:W-:Y:S01]  /*49f0*/  FFMA R121, R19.reuse, R47, R18 ;  /* 0x0000002f13797223 */ /* 0x040fe20000000012 */
[-C--:B------:R-:W-:Y:S01]  /*4a00*/  FFMA R123, R19, R39.reuse, R16 ;  /* 0x00000027137b7223 */ /* 0x080fe20000000010 */
[C---:B-1----:R-:W-:Y:S01]  /*4a10*/  FFMA R18, R32.reuse, R24, R105 ;  /* 0x0000001820127223 */ /* 0x042fe20000000069 */
[----:B------:R-:W1:Y:S01]  /*4a20*/  LDS.128 R40, [R80+0xf0] ;  /* 0x0000f00050287984 */ /* 0x000e620000000c00 */
[C---:B------:R-:W-:Y:S01]  /*4a30*/  FFMA R16, R32.reuse, R20, R103 ;  /* 0x0000001420107223 */ /* 0x040fe20000000067 */
[----:B------:R-:W-:Y:S01]  /*4a40*/  FFMA R82, R63, R39, R82 ;  /* 0x000000273f527223 */ /* 0x000fe20000000052 */
[C---:B------:R-:W-:Y:S01]  /*4a50*/  FFMA R117, R19.reuse, R23, R60 ;  /* 0x0000001713757223 */ /* 0x040fe2000000003c */
[----:B------:R-:W3:Y:S01]  /*4a60*/  LDS.128 R48, [R80+0x70] ;  /* 0x0000700050307984 */ /* 0x000ee20000000c00 */
[----:B------:R-:W-:Y:S01]  /*4a70*/  FFMA R119, R19, R27, R62 ;  /* 0x0000001b13777223 */ /* 0x000fe2000000003e */
[C---:B------:R-:W-:Y:S01]  /*4a80*/  FFMA R60, R32.reuse, R44, R107 ;  /* 0x0000002c203c7223 */ /* 0x040fe2000000006b */
[C---:B------:R-:W-:Y:S01]  /*4a90*/  FFMA R63, R33.reuse, R25, R18 ;  /* 0x00000019213f7223 */ /* 0x040fe20000000012 */
[----:B------:R-:W3:Y:S01]  /*4aa0*/  LDS.128 R28, [R80+0x1f0] ;  /* 0x0001f000501c7984 */ /* 0x000ee20000000c00 */
[C---:B------:R-:W-:Y:S01]  /*4ab0*/  FFMA R103, R33.reuse, R21, R16 ;  /* 0x0000001521677223 */ /* 0x040fe20000000010 */
[----:B------:R-:W-:Y:S01]  /*4ac0*/  FFMA R32, R32, R36, R111 ;  /* 0x0000002420207223 */ /* 0x000fe2000000006f */
[C---:B------:R-:W-:Y:S01]  /*4ad0*/  FFMA R61, R33.reuse, R45, R60 ;  /* 0x0000002d213d7223 */ /* 0x040fe2000000003c */
[----:B------:R-:W3:Y:S01]  /*4ae0*/  LDS.128 R16, [R76.X4+UR5+0xf0] ;  /* 0x0000f0054c107984 */ /* 0x000ee20008004c00 */
        /* <DEDUP_REMOVED lines=9> */
[----:B------:R-:W-:Y:S01]  /*4b80*/  FFMA R111, R35, R39, R34 ;  /* 0x00000027236f7223 */ /* 0x000fe20000000022 */
[C---:B------:R-:W-:Y:S01]  /*4b90*/  FFMA R20, R56.reuse, R20, R69 ;  /* 0x0000001438147223 */ /* 0x040fe20000000045 */
[----:B------:R-:W4:Y:S01]  /*4ba0*/  LDS.128 R32, [R76.X4+UR5+0x170] ;  /* 0x000170054c207984 */ /* 0x000f220008004c00 */
        /* <DEDUP_REMOVED lines=10> */
[----:B------:R-:W4:Y:S01]  /*4c50*/  LDS.128 R24, [R76.X4+UR5+0x1f0] ;  /* 0x0001f0054c187984 */ /* 0x000f220008004c00 */
[----:B--2---:R-:W-:Y:S01]  /*4c60*/  FFMA R96, R72, R52, R96 ;  /* 0x0000003448607223 */ /* 0x004fe20000000060 */
[C---:B------:R-:W-:Y:S01]  /*4c70*/  FFMA R69, R59.reuse, R23, R22 ;  /* 0x000000173b457223 */ /* 0x040fe20000000016 */
[----:B------:R-:W-:Y:S01]  /*4c80*/  FFMA R46, R58, R46, R45 ;  /* 0x0000002e3a2e7223 */ /* 0x000fe2000000002d */
[----:B------:R-:W-:Y:S01]  /*4c90*/  FFMA R71, R59, R39, R38 ;  /* 0x000000273b477223 */ /* 0x000fe20000000026 */
[C---:B-1----:R-:W-:Y:S01]  /*4ca0*/  FFMA R94, R72.reuse, R40, R94 ;  /* 0x00000028485e7223 */ /* 0x042fe2000000005e */
[----:B------:R-:W-:Y:S01]  /*4cb0*/  FFMA R21, R73, R53, R96 ;  /* 0x0000003549157223 */ /* 0x000fe20000000060 */
[----:B------:R-:W-:Y:S01]  /*4cc0*/  FFMA R65, R59, R47, R46 ;  /* 0x0000002f3b417223 */ /* 0x000fe2000000002e */
[----:B------:R-:W-:Y:S01]  /*4cd0*/  IADD3 R46, P2, R5, UR6, RZ ;  /* 0x00000006052e7c10 */ /* 0x000fe2000ff5e0ff */
[----:B---3--:R-:W-:Y:S01]  /*4ce0*/  FFMA R92, R72, R48, R92 ;  /* 0x00000030485c7223 */ /* 0x008fe2000000005c */
[C---:B------:R-:W-:Y:S01]  /*4cf0*/  FFMA R23, R73.reuse, R41, R94 ;  /* 0x0000002949177223 */ /* 0x040fe2000000005e */
[----:B------:R-:W-:Y:S01]  /*4d00*/  FFMA R22, R74, R54, R21 ;  /* 0x000000364a167223 */ /* 0x000fe20000000015 */
[----:B------:R-:W-:Y:S01]  /*4d10*/  LDS.128 R56, [R76.X4+UR5+0x2170] ;  /* 0x002170054c387984 */ /* 0x000fe20008004c00 */
[----:B------:R-:W-:Y:S01]  /*4d20*/  FFMA R100, R72, R28, R100 ;  /* 0x0000001c48647223 */ /* 0x000fe20000000064 */
[C---:B------:R-:W-:Y:S01]  /*4d30*/  FFMA R37, R73.reuse, R49, R92 ;  /* 0x0000003149257223 */ /* 0x040fe2000000005c */
[----:B------:R-:W-:Y:S01]  /*4d40*/  FFMA R20, R74, R42, R23 ;  /* 0x0000002a4a147223 */ /* 0x000fe20000000017 */
[----:B------:R-:W-:Y:S01]  /*4d50*/  IADD3.X R47, R8, UR7, RZ, P2, !PT ;  /* 0x00000007082f7c10 */ /* 0x000fe200097fe4ff */
[-C--:B------:R-:W-:Y:S01]  /*4d60*/  FFMA R73, R73, R29.reuse, R100 ;  /* 0x0000001d49497223 */ /* 0x080fe20000000064 */
[C---:B------:R-:W-:Y:S01]  /*4d70*/  FFMA R90, R16.reuse, R28, R90 ;  /* 0x0000001c105a7223 */ /* 0x040fe2000000005a */
[C---:B------:R-:W-:Y:S01]  /*4d80*/  FFMA R88, R16.reuse, R52, R88 ;  /* 0x0000003410587223 */ /* 0x040fe20000000058 */
[C---:B------:R-:W-:Y:S01]  /*4d90*/  FFMA R86, R16.reuse, R40, R86 ;  /* 0x0000002810567223 */ /* 0x040fe20000000056 */
[----:B------:R-:W-:Y:S01]  /*4da0*/  FFMA R98, R16, R48, R98 ;  /* 0x0000003010627223 */ /* 0x000fe20000000062 */
[C---:B------:R-:W-:Y:S01]  /*4db0*/  FFMA R72, R74.reuse, R50, R37 ;  /* 0x000000324a487223 */ /* 0x040fe20000000025 */
[-C--:B------:R-:W-:Y:S01]  /*4dc0*/  FFMA R36, R74, R30.reuse, R73 ;  /* 0x0000001e4a247223 */ /* 0x080fe20000000049 */
[C---:B------:R-:W-:Y:S01]  /*4dd0*/  FFMA R37, R17.reuse, R29, R90 ;  /* 0x0000001d11257223 */ /* 0x040fe2000000005a */
[C---:B------:R-:W-:Y:S01]  /*4de0*/  FFMA R39, R17.reuse, R53, R88 ;  /* 0x0000003511277223 */ /* 0x040fe20000000058 */
[----:B------:R-:W-:Y:S01]  /*4df0*/  FFMA R45, R17, R41, R86 ;  /* 0x00000029112d7223 */ /* 0x000fe20000000056 */
[C---:B------:R-:W-:Y:S01]  /*4e00*/  FFMA R73, R75.reuse, R43, R20 ;  /* 0x0000002b4b497223 */ /* 0x040fe20000000014 */
[----:B------:R-:W-:Y:S01]  /*4e10*/  FFMA R74, R75, R55, R22 ;  /* 0x000000374b4a7223 */ /* 0x000fe20000000016 */
[----:B------:R-:W-:Y:S01]  /*4e20*/  FFMA R17, R17, R49, R98 ;  /* 0x0000003111117223 */ /* 0x000fe20000000062 */
[C---:B------:R-:W-:Y:S01]  /*4e30*/  FFMA R72, R75.reuse, R51, R72 ;  /* 0x000000334b487223 */ /* 0x040fe20000000048 */
[----:B------:R-:W1:Y:S01]  /*4e40*/  LDS.128 R20, [R76.X4+UR5+0x2070] ;  /* 0x002070054c147984 */ /* 0x000e620008004c00 */
[-C--:B------:R-:W-:Y:S01]  /*4e50*/  FFMA R75, R75, R31.reuse, R36 ;  /* 0x0000001f4b4b7223 */ /* 0x080fe20000000024 */
[C---:B------:R-:W-:Y:S01]  /*4e60*/  FFMA R36, R18.reuse, R30, R37 ;  /* 0x0000001e12247223 */ /* 0x040fe20000000025 */
[C---:B------:R-:W-:Y:S01]  /*4e70*/  FFMA R62, R18.reuse, R54, R39 ;  /* 0x00000036123e7223 */ /* 0x040fe20000000027 */
[C---:B------:R-:W-:Y:S01]  /*4e80*/  FFMA R16, R18.reuse, R42, R45 ;  /* 0x0000002a12107223 */ /* 0x040fe2000000002d */
[----:B------:R-:W-:Y:S01]  /*4e90*/  FFMA R18, R18, R50, R17 ;  /* 0x0000003212127223 */ /* 0x000fe20000000011 */
[C---:B------:R-:W-:Y:S01]  /*4ea0*/  FFMA R63, R19.reuse, R31, R36 ;  /* 0x0000001f133f7223 */ /* 0x040fe20000000024 */
[C---:B----4-:R-:W-:Y:S01]  /*4eb0*/  FFMA R36, R32.reuse, R28, R109 ;  /* 0x0000001c20247223 */ /* 0x050fe2000000006d */
        /* <DEDUP_REMOVED lines=32> */
[C---:B-1----:R-:W-:Y:S01]  /*50c0*/  FFMA R44, R20.reuse, R28, R91 ;  /* 0x0000001c142c7223 */ /* 0x042fe2000000005b */
        /* <DEDUP_REMOVED lines=34> */
[----:B------:R-:W-:Y:S01]  /*52f0*/  IADD3 R44, P0, R4, UR6, RZ ;  /* 0x00000006042c7c10 */ /* 0x000fe2000ff1e0ff */
[----:B------:R-:W1:Y:S01]  /*5300*/  LDS.128 R16, [R76.X4+UR5+0x21f0] ;  /* 0x0021f0054c107984 */ /* 0x000e620008004c00 */
[----:B------:R-:W-:Y:S01]  /*5310*/  IADD3 R88, P1, R9, UR6, RZ ;  /* 0x0000000609587c10 */ /* 0x000fe2000ff3e0ff */
[----:B------:R-:W-:Y:S01]  /*5320*/  FFMA R64, R56, R48, R111 ;  /* 0x0000003038407223 */ /* 0x000fe2000000006f */
[----:B------:R-:W-:Y:S01]  /*5330*/  IADD3.X R45, R6, UR7, RZ, P0, !PT ;  /* 0x00000007062d7c10 */ /* 0x000fe200087fe4ff */
[----:B------:R-:W-:Y:S01]  /*5340*/  FFMA R66, R56, R40, R103 ;  /* 0x0000002838427223 */ /* 0x000fe20000000067 */
[----:B------:R-:W-:Y:S01]  /*5350*/  ISETP.GE.U32.AND P0, PT, R78, 0xa0, PT ;  /* 0x000000a04e00780c */ /* 0x000fe20003f06070 */
[C---:B------:R-:W-:Y:S01]  /*5360*/  FFMA R68, R56.reuse, R52, R105 ;  /* 0x0000003438447223 */ /* 0x040fe20000000069 */
[----:B------:R-:W-:Y:S01]  /*5370*/  IADD3 R86, P3, R7, UR6, RZ ;  /* 0x0000000607567c10 */ /* 0x000fe2000ff7e0ff */
[----:B------:R-:W-:Y:S01]  /*5380*/  FFMA R56, R56, R28, R107 ;  /* 0x0000001c38387223 */ /* 0x000fe2000000006b */
[C---:B------:R-:W-:Y:S01]  /*5390*/  LEA R95, R0.reuse, R85, 0xe ;  /* 0x00000055005f7211 */ /* 0x040fe200078e70ff */
[----:B------:R-:W-:Y:S06]  /*53a0*/  BAR.SYNC 0x0 ;  /* 0x0000000000007b1d */ /* 0x000fec0000000000 */
[----:B------:R-:W-:Y:S01]  /*53b0*/  LEA R97, R0, R83, 0xe ;  /* 0x0000005300617211 */ /* 0x000fe200078e70ff */
[----:B------:R-:W-:Y:S01]  /*53c0*/  USHF.L.U32 UR5, UR4, 0xe, URZ ;  /* 0x0000000e04057899 */ /* 0x000fe2000800063f */
[----:B------:R-:W-:Y:S01]  /*53d0*/  IADD3 R90, P2, R11, UR6, RZ ;  /* 0x000000060b5a7c10 */ /* 0x000fe2000ff5e0ff */
[----:B------:R-:W-:Y:S01]  /*53e0*/  @!PT LDS RZ, [RZ] ;  /* 0x00000000fffff984 */ /* 0x000fe20000000800 */
[----:B------:R-:W-:Y:S01]  /*53f0*/  @!PT LDS RZ, [RZ] ;  /* 0x00000000fffff984 */ /* 0x000fe20000000800 */
[----:B------:R-:W-:Y:S01]  /*5400*/  @!PT LDS RZ, [RZ] ;  /* 0x00000000fffff984 */ /* 0x000fe20000000800 */
[----:B------:R2:W-:Y:S01]  /*5410*/  LDGSTS.E.BYPASS.128 [R95], [R44.64], !P0 ;  /* 0x000000002c5f7fae */ /* 0x0005e2000c101c4a */
[----:B------:R-:W-:-:S02]  /*5420*/  IADD3.X R89, R12, UR7, RZ, P1, !PT ;  /* 0x000000070c597c10 */ /* 0x000fc40008ffe4ff */
[----:B------:R-:W-:Y:S01]  /*5430*/  LEA R70, R0, 0xc000, 0xd ;  /* 0x0000c00000467811 */ /* 0x000fe200078e68ff */
[----:B------:R3:W-:Y:S01]  /*5440*/  LDGSTS.E.BYPASS.128 [R97], [R46.64], !P0 ;  /* 0x000000002e617fae */ /* 0x0007e2000c101c4a */
[----:B------:R-:W-:Y:S02]  /*5450*/  IADD3.X R87, R10, UR7, RZ, P3, !PT ;  /* 0x000000070a577c10 */ /* 0x000fe40009ffe4ff */
[C---:B------:R-:W-:Y:S02]  /*5460*/  LEA R99, R0.reuse, R81, 0xe ;  /* 0x0000005100637211 */ /* 0x040fe400078e70ff */
[----:B------:R-:W-:Y:S01]  /*5470*/  IADD3 R92, P1, R13, UR6, RZ ;  /* 0x000000060d5c7c10 */ /* 0x000fe2000ff3e0ff */
[----:B------:R-:W-:Y:S01]  /*5480*/  UIADD3 UR6, UP1, UR6, 0x80, URZ ;  /* 0x0000008006067890 */ /* 0x000fe2000ff3e03f */
[----:B------:R-:W-:Y:S01]  /*5490*/  LEA R101, R0, R79, 0xe ;  /* 0x0000004f00657211 */ /* 0x000fe200078e70ff */
[----:B------:R4:W-:Y:S01]  /*54a0*/  LDGSTS.E.BYPASS.128 [R99], [R86.64], !P0 ;  /* 0x0000000056637fae */ /* 0x0009e2000c101c4a */
[----:B------:R-:W-:Y:S01]  /*54b0*/  IADD3.X R91, R14, UR7, RZ, P2, !PT ;  /* 0x000000070e5b7c10 */ /* 0x000fe200097fe4ff */
[----:B--2---:R-:W-:Y:S01]  /*54c0*/  FFMA R45, R57, R29, R56 ;  /* 0x0000001d392d7223 */ /* 0x004fe20000000038 */
[-C--:B------:R-:W-:Y:S01]  /*54d0*/  IADD3 R95, R85, R70.reuse, RZ ;  /* 0x00000046555f7210 */ /* 0x080fe20007ffe0ff */
[----:B------:R2:W-:Y:S01]  /*54e0*/  LDGSTS.E.BYPASS.128 [R101], [R88.64], !P0 ;  /* 0x0000000058657fae */ /* 0x0005e2000c101c4a */
[----:B------:R-:W-:Y:S01]  /*54f0*/  IADD3.X R93, R15, UR7, RZ, P1, !PT ;  /* 0x000000070f5d7c10 */ /* 0x000fe20008ffe4ff */
[----:B---3--:R-:W-:Y:S01]  /*5500*/  FFMA R47, R57, R53, R68 ;  /* 0x00000035392f7223 */ /* 0x008fe20000000044 */
[----:B------:R-:W-:Y:S01]  /*5510*/  IADD3 R97, R83, R70, RZ ;  /* 0x0000004653617210 */ /* 0x000fe20007ffe0ff */
[----:B------:R-:W0:Y:S01]  /*5520*/  LDGDEPBAR ;  /* 0x00000000000079af */ /* 0x000e220000000000 */
[C---:B-1----:R-:W-:Y:S01]  /*5530*/  FFMA R28, R16.reuse, R28, R65 ;  /* 0x0000001c101c7223 */ /* 0x042fe20000000041 */
[C---:B------:R-:W-:Y:S01]  /*5540*/  FFMA R52, R16.reuse, R52, R67 ;  /* 0x0000003410347223 */ /* 0x040fe20000000043 */
[C---:B------:R-:W-:Y:S01]  /*5550*/  FFMA R48, R16.reuse, R48, R71 ;  /* 0x0000003010307223 */ /* 0x040fe20000000047 */
[----:B------:R2:W-:Y:S01]  /*5560*/  LDGSTS.E.BYPASS.128 [R95], [R90.64], !P0 ;  /* 0x000000005a5f7fae */ /* 0x0005e2000c101c4a */
[----:B------:R-:W-:Y:S01]  /*5570*/  FFMA R16, R16, R40, R69 ;  /* 0x0000002810107223 */ /* 0x000fe20000000045 */
[C---:B----4-:R-:W-:Y:S01]  /*5580*/  FFMA R87, R57.reuse, R41, R66 ;  /* 0x0000002939577223 */ /* 0x050fe20000000042 */
[----:B------:R-:W-:Y:S01]  /*5590*/  FFMA R57, R57, R49, R64 ;  /* 0x0000003139397223 */ /* 0x000fe20000000040 */
[----:B------:R2:W-:Y:S01]  /*55a0*/  LDGSTS.E.BYPASS.128 [R97], [R92.64], !P0 ;  /* 0x000000005c617fae */ /* 0x0005e2000c101c4a */
[----:B------:R-:W-:Y:S01]  /*55b0*/  ISETP.GE.U32.AND P0, PT, R78, 0xe0, PT ;  /* 0x000000e04e00780c */ /* 0x000fe20003f06070 */
[C---:B------:R-:W-:Y:S01]  /*55c0*/  FFMA R29, R17.reuse, R29, R28 ;  /* 0x0000001d111d7223 */ /* 0x040fe2000000001c */
[C---:B------:R-:W-:Y:S01]  /*55d0*/  FFMA R53, R17.reuse, R53, R52 ;  /* 0x0000003511357223 */ /* 0x040fe20000000034 */
[----:B------:R-:W0:Y:S01]  /*55e0*/  LDGDEPBAR ;  /* 0x00000000000079af */ /* 0x000e220000000000 */
[C---:B------:R-:W-:Y:S01]  /*55f0*/  FFMA R49, R17.reuse, R49, R48 ;  /* 0x0000003111317223 */ /* 0x040fe20000000030 */
[----:B------:R-:W-:Y:S01]  /*5600*/  FFMA R17, R17, R41, R16 ;  /* 0x0000002911117223 */ /* 0x000fe20000000010 */
        /* <DEDUP_REMOVED lines=8> */
[----:B------:R-:W-:Y:S01]  /*5690*/  UIADD3.X UR7, URZ, UR7, URZ, UP1, !UPT ;  /* 0x000000073f077290 */ /* 0x000fe20008ffe43f */
        /* <DEDUP_REMOVED lines=8> */
[----:B------:R-:W-:-:S04]  /*5720*/  DEPBAR.LE SB0, 0x4 ;  /* 0x000081000000791a */ /* 0x000fc80000000000 */
[----:B------:R-:W-:Y:S06]  /*5730*/  BAR.SYNC 0x0 ;  /* 0x0000000000007b1d */ /* 0x000fec0000000000 */
[----:B--2---:R-:W-:Y:S01]  /*5740*/  @P0 CALL.REL.NOINC `(.L_x_0) ;  /* 0x0000001000000944 */ /* 0x004fe20003c00000 */
[----:B------:R-:W-:Y:S05]  /*5750*/  BRA `(.L_x_1) ;  /* 0xffffb6f000007947 */ /* 0x000fea000383ffff */
.L_x_0:
[----:B------:R-:W1:Y:S01]  /*5760*/  S2R R4, SR_TID.X ;  /* 0x0000000000047919 */ /* 0x000e620000002100 */
[----:B------:R-:W-:-:S04]  /*5770*/  DEPBAR.LE SB0, 0x0 ;  /* 0x000080000000791a */ /* 0x000fc80000000000 */
[----:B-1----:R-:W-:Y:S02]  /*5780*/  SHF.R.U32.HI R0, RZ, 0x4, R4 ;  /* 0x00000004ff007819 */ /* 0x002fe40000011604 */
[----:B------:R-:W-:Y:S02]  /*5790*/  SHF.L.U32 R4, R4, 0x2, RZ ;  /* 0x0000000204047819 */ /* 0x000fe400000006ff */
[----:B------:R-:W-:Y:S02]  /*57a0*/  LOP3.LUT R0, R0, 0xf, RZ, 0xc0, !PT ;  /* 0x0000000f00007812 */ /* 0x000fe400078ec0ff */
[----:B------:R-:W-:-:S03]  /*57b0*/  LOP3.LUT R41, R3, 0x3c, R4, 0xf8, !PT ;  /* 0x0000003c03297812 */ /* 0x000fc600078ef804 */
[----:B------:R-:W-:Y:S01]  /*57c0*/  IMAD R77, R0, 0x110, R77 ;  /* 0x00000110004d7824 */ /* 0x000fe200078e024d */
[----:B------:R-:W-:Y:S06]  /*57d0*/  BAR.SYNC 0x0 ;  /* 0x0000000000007b1d */ /* 0x000fec0000000000 */
[----:B------:R-:W-:Y:S01]  /*57e0*/  SHF.L.U32 R3, R77, 0x2, RZ ;  /* 0x000000024d037819 */ /* 0x000fe200000006ff */
[----:B------:R-:W-:Y:S01]  /*57f0*/  STS.128 [R77.X4], R72 ;  /* 0x000000484d007388 */ /* 0x000fe20000004c00 */
[----:B------:R-:W-:-:S03]  /*5800*/  ISETP.GE.AND P0, PT, R41, 0x80, PT ;  /* 0x000000802900780c */ /* 0x000fc60003f06270 */
[----:B------:R-:W-:Y:S01]  /*5810*/  IMAD R40, R0, -0x330, R3 ;  /* 0xfffffcd000287824 */ /* 0x000fe200078e0203 */
[----:B------:R-:W-:Y:S01]  /*5820*/  STS.128 [R77.X4+0x110], R60 ;  /* 0x0001103c4d007388 */ /* 0x000fe20000004c00 */
[C---:B------:R-:W-:Y:S02]  /*5830*/  LOP3.LUT R0, R2.reuse, 0x10, RZ, 0xfc, !PT ;  /* 0x0000001002007812 */ /* 0x040fe400078efcff */
[----:B------:R-:W-:Y:S01]  /*5840*/  ISETP.LT.AND P1, PT, R2, c[0x0][0x178], !P0 ;  /* 0x00005e0002007a0c */ /* 0x000fe20004721270 */
[----:B------:R-:W-:Y:S01]  /*5850*/  STS.128 [R77.X4+0x220], R36 ;  /* 0x000220244d007388 */ /* 0x000fe20000004c00 */
[----:B------:R-:W-:Y:S02]  /*5860*/  ISETP.LT.AND P2, PT, R0, c[0x0][0x178], !P0 ;  /* 0x00005e0000007a0c */ /* 0x000fe40004741270 */
[----:B------:R-:W-:Y:S01]  /*5870*/  LOP3.LUT R3, R2, 0x30, RZ, 0xfc, !PT ;  /* 0x0000003002037812 */ /* 0x000fe200078efcff */
[----:B------:R-:W-:Y:S04]  /*5880*/  STS.128 [R77.X4+0x330], R32 ;  /* 0x000330204d007388 */ /* 0x000fe80000004c00 */
[----:B------:R-:W-:Y:S06]  /*5890*/  BAR.SYNC 0x0 ;  /* 0x0000000000007b1d */ /* 0x000fec0000000000 */
[----:B------:R-:W1:Y:S01]  /*58a0*/  LDS.128 R48, [R40] ;  /* 0x0000000028307984 */ /* 0x000e620000000c00 */
[----:B------:R-:W-:-:S03]  /*58b0*/  MOV R37, 0x4 ;  /* 0x0000000400257802 */ /* 0x000fc60000000f00 */
[----:B------:R-:W2:Y:S04]  /*58c0*/  LDS.128 R52, [R40+0x1100] ;  /* 0x0011000028347984 */ /* 0x000ea80000000c00 */
[----:B------:R-:W3:Y:S04]  /*58d0*/  LDS.128 R8, [R40+0x2200] ;  /* 0x0022000028087984 */ /* 0x000ee80000000c00 */
[----:B------:R-:W4:Y:S04]  /*58e0*/  LDS.128 R4, [R40+0x3300] ;  /* 0x0033000028047984 */ /* 0x000f280000000c00 */
[----:B------:R-:W-:Y:S06]  /*58f0*/  BAR.SYNC 0x0 ;  /* 0x0000000000007b1d */ /* 0x000fec0000000000 */
[----:B------:R-:W-:Y:S04]  /*5900*/  STS.128 [R77.X4], R24 ;  /* 0x000000184d007388 */ /* 0x000fe80000004c00 */
[----:B------:R-:W-:Y:S04]  /*5910*/  STS.128 [R77.X4+0x110], R20 ;  /* 0x000110144d007388 */ /* 0x000fe80000004c00 */
[----:B------:R-:W-:Y:S04]  /*5920*/  STS.128 [R77.X4+0x220], R44 ;  /* 0x0002202c4d007388 */ /* 0x000fe80000004c00 */
[----:B------:R-:W-:Y:S04]  /*5930*/  STS.128 [R77.X4+0x330], R28 ;  /* 0x0003301c4d007388 */ /* 0x000fe80000004c00 */
[----:B------:R-:W-:Y:S06]  /*5940*/  BAR.SYNC 0x0 ;  /* 0x0000000000007b1d */ /* 0x000fec0000000000 */
[----:B------:R-:W4:Y:S01]  /*5950*/  LDS.128 R12, [R40] ;  /* 0x00000000280c7984 */ /* 0x000f220000000c00 */
[----:B------:R-:W-:-:S02]  /*5960*/  LEA R20, R2, R41, 0x7 ;  /* 0x0000002902147211 */ /* 0x000fc400078e38ff */
[----:B------:R-:W-:Y:S01]  /*5970*/  LEA R22, R0, R41, 0x7 ;  /* 0x0000002900167211 */ /* 0x000fe200078e38ff */
[----:B------:R-:W4:Y:S01]  /*5980*/  LDS.128 R16, [R40+0x1100] ;  /* 0x0011000028107984 */ /* 0x000f220000000c00 */
[----:B------:R-:W-:Y:S01]  /*5990*/  LOP3.LUT R0, R2, 0x20, RZ, 0xfc, !PT ;  /* 0x0000002002007812 */ /* 0x000fe200078efcff */
[-C--:B------:R-:W-:Y:S01]  /*59a0*/  IMAD.WIDE R20, R20, R37.reuse, c[0x0][0x170] ;  /* 0x00005c0014147625 */ /* 0x080fe200078e0225 */
[C---:B------:R-:W-:Y:S01]  /*59b0*/  LOP3.LUT R24, R2.reuse, 0x40, RZ, 0xfc, !PT ;  /* 0x0000004002187812 */ /* 0x040fe200078efcff */
[----:B------:R-:W4:Y:S01]  /*59c0*/  LDS.128 R32, [R40+0x2200] ;  /* 0x0022000028207984 */ /* 0x000f220000000c00 */
[----:B------:R-:W-:Y:S01]  /*59d0*/  LOP3.LUT R25, R2, 0x50, RZ, 0xfc, !PT ;  /* 0x0000005002197812 */ /* 0x000fe200078efcff */
[----:B------:R-:W-:Y:S01]  /*59e0*/  IMAD.WIDE R22, R22, R37, c[0x0][0x170] ;  /* 0x00005c0016167625 */ /* 0x000fe200078e0225 */
[----:B------:R-:W-:Y:S01]  /*59f0*/  LOP3.LUT R26, R2, 0x60, RZ, 0xfc, !PT ;  /* 0x00000060021a7812 */ /* 0x000fe200078efcff */
[----:B-1----:R1:W-:Y:S01]  /*5a00*/  @P1 STG.E.128 [R20.64], R48 ;  /* 0x0000003014001986 */ /* 0x0023e2000c101d0a */
[----:B------:R-:W-:-:S02]  /*5a10*/  ISETP.LT.AND P1, PT, R0, c[0x0][0x178], !P0 ;  /* 0x00005e0000007a0c */ /* 0x000fc40004721270 */
[----:B------:R-:W-:Y:S01]  /*5a20*/  LOP3.LUT R28, R2, 0x70, RZ, 0xfc, !PT ;  /* 0x00000070021c7812 */ /* 0x000fe200078efcff */
[----:B--2---:R2:W-:Y:S01]  /*5a30*/  @P2 STG.E.128 [R22.64], R52 ;  /* 0x0000003416002986 */ /* 0x0045e2000c101d0a */
[----:B------:R-:W-:Y:S02]  /*5a40*/  ISETP.LT.AND P2, PT, R3, c[0x0][0x178], !P0 ;  /* 0x00005e0003007a0c */ /* 0x000fe40004741270 */
[----:B------:R-:W-:Y:S02]  /*5a50*/  ISETP.LT.AND P3, PT, R24, c[0x0][0x178], !P0 ;  /* 0x00005e0018007a0c */ /* 0x000fe40004761270 */
[----:B------:R-:W-:Y:S02]  /*5a60*/  LEA R2, R0, R41, 0x7 ;  /* 0x0000002900027211 */ /* 0x000fe400078e38ff */
[----:B------:R-:W-:Y:S02]  /*5a70*/  ISETP.LT.AND P4, PT, R25, c[0x0][0x178], !P0 ;  /* 0x00005e0019007a0c */ /* 0x000fe40004781270 */
[----:B------:R-:W-:-:S02]  /*5a80*/  ISETP.LT.AND P5, PT, R26, c[0x0][0x178], !P0 ;  /* 0x00005e001a007a0c */ /* 0x000fc400047a1270 */
[----:B------:R-:W-:Y:S02]  /*5a90*/  ISETP.LT.AND P0, PT, R28, c[0x0][0x178], !P0 ;  /* 0x00005e001c007a0c */ /* 0x000fe40004701270 */
[-C--:B------:R-:W-:Y:S02]  /*5aa0*/  LEA R25, R25, R41.reuse, 0x7 ;  /* 0x0000002919197211 */ /* 0x080fe400078e38ff */
[----:B-1----:R-:W-:Y:S01]  /*5ab0*/  LEA R20, R3, R41, 0x7 ;  /* 0x0000002903147211 */ /* 0x002fe200078e38ff */
[----:B------:R-:W-:Y:S01]  /*5ac0*/  IMAD.WIDE R2, R2, R37, c[0x0][0x170] ;  /* 0x00005c0002027625 */ /* 0x000fe200078e0225 */
[-C--:B------:R-:W-:Y:S02]  /*5ad0*/  LEA R26, R26, R41.reuse, 0x7 ;  /* 0x000000291a1a7211 */ /* 0x080fe400078e38ff */
[----:B--2---:R-:W-:Y:S01]  /*5ae0*/  LEA R22, R24, R41, 0x7 ;  /* 0x0000002918167211 */ /* 0x004fe200078e38ff */
[-C--:B------:R-:W-:Y:S01]  /*5af0*/  IMAD.WIDE R20, R20, R37.reuse, c[0x0][0x170] ;  /* 0x00005c0014147625 */ /* 0x080fe200078e0225 */
[----:B---3--:R1:W-:Y:S03]  /*5b00*/  @P1 STG.E.128 [R2.64], R8 ;  /* 0x0000000802001986 */ /* 0x0083e6000c101d0a */
[-C--:B------:R-:W-:Y:S01]  /*5b10*/  IMAD.WIDE R22, R22, R37.reuse, c[0x0][0x170] ;  /* 0x00005c0016167625 */ /* 0x080fe200078e0225 */
[----:B----4-:R1:W-:Y:S03]  /*5b20*/  @P2 STG.E.128 [R20.64], R4 ;  /* 0x0000000414002986 */ /* 0x0103e6000c101d0a */
[-C--:B------:R-:W-:Y:S01]  /*5b30*/  IMAD.WIDE R24, R25, R37.reuse, c[0x0][0x170] ;  /* 0x00005c0019187625 */ /* 0x080fe200078e0225 */
[----:B------:R1:W-:Y:S03]  /*5b40*/  @P3 STG.E.128 [R22.64], R12 ;  /* 0x0000000c16003986 */ /* 0x0003e6000c101d0a */
[----:B------:R-:W-:Y:S01]  /*5b50*/  IMAD.WIDE R26, R26, R37, c[0x0][0x170] ;  /* 0x00005c001a1a7625 */ /* 0x000fe200078e0225 */
[----:B------:R1:W-:Y:S04]  /*5b60*/  @P4 STG.E.128 [R24.64], R16 ;  /* 0x0000001018004986 */ /* 0x0003e8000c101d0a */
[----:B------:R1:W-:Y:S01]  /*5b70*/  @P5 STG.E.128 [R26.64], R32 ;  /* 0x000000201a005986 */ /* 0x0003e2000c101d0a */
[----:B------:R-:W-:Y:S05]  /*5b80*/  @!P0 EXIT ;  /* 0x000000000000894d */ /* 0x000fea0003800000 */
[----:B-1----:R-:W1:Y:S01]  /*5b90*/  LDS.128 R4, [R40+0x3300] ;  /* 0x0033000028047984 */ /* 0x002e620000000c00 */
[----:B------:R-:W-:-:S05]  /*5ba0*/  LEA R2, R28, R41, 0x7 ;  /* 0x000000291c027211 */ /* 0x000fca00078e38ff */
[----:B------:R-:W-:-:S05]  /*5bb0*/  IMAD.WIDE R2, R2, R37, c[0x0][0x170] ;  /* 0x00005c0002027625 */ /* 0x000fca00078e0225 */
[----:B-1----:R-:W-:Y:S01]  /*5bc0*/  STG.E.128 [R2.64], R4 ;  /* 0x0000000402007986 */ /* 0x002fe2000c101d0a */
[----:B------:R-:W-:Y:S05]  /*5bd0*/  EXIT ;  /* 0x000000000000794d */ /* 0x000fea0003800000 */
.L_x_2:
[----:B------:R-:W-:-:S00]  /*5be0*/  BRA `(.L_x_2) ;  /* 0xfffffff000007947 */ /* 0x000fc0000383ffff */
[----:B------:R-:W-:-:S00]  /*5bf0*/  NOP ;  /* 0x0000000000007918 */ /* 0x000fc00000000000 */
        /* <DEDUP_REMOVED lines=8> */
.L_x_3:


//--------------------- .nv.shared.triton_mm      --------------------------
	.section	.nv.shared.triton_mm,"aw",@nobits
	.align	16
